	.target	sm_90a

	.elftype	@"ET_EXEC"


//--------------------- .note.nv.tkinfo           --------------------------
	.section	.note.nv.tkinfo,"",@"SHT_NOTE"
	.sectionflags	@"SHF_NOTE_NV_TKINFO"
	.tkinfo
        /*0018*/ 	.word	0x00000002
        /*0030*/ 	.string	""
        /*0030*/ 	.string	"ptxas"
        /*0030*/ 	.string	"Cuda compilation tools, release 13.0, V13.0.88"
        /*0030*/ 	.string	"Build cuda_13.0.r13.0/compiler.36424714_0"
        /*0030*/ 	.string	"-arch sm_90a -m 64 "



//--------------------- .note.nv.cuinfo           --------------------------
	.section	.note.nv.cuinfo,"",@"SHT_NOTE"
	.sectionflags	@"SHF_NOTE_NV_CUINFO"
        /*0018*/ 	.short	0x0002
        /*001a*/ 	.short	0x005a
        /*001c*/ 	.short	0x0082
	.zero		2


//--------------------- .nv.info                  --------------------------
	.section	.nv.info,"",@"SHT_CUDA_INFO"
	.align	4


	//----- nvinfo : EIATTR_REGCOUNT
	.align		4
        /*0000*/ 	.byte	0x04, 0x2f
        /*0002*/ 	.short	(.L_12 - .L_11)
	.align		4
.L_11:
        /*0004*/ 	.word	index@(_ZN7cutlass13device_kernelINS_4conv6kernel13ConvUniversalINS1_16ConvProblemShapeILNS1_8OperatorE2ELi2EEENS1_10collective14CollectiveConvINS1_46MainloopSm90TmaGmmaWarpSpecializedImplicitGemmILS5_2ELi7ELi2EN4cute5tupleIJNSA_1CILi1EEESD_SD_EEENS1_36KernelImplicitTmaWarpSpecializedSm90ELi1EEENSB_IJNSC_ILi128EEENSB_IJSH_EEENSB_IJNSC_ILi64EEEEEEEEENS_10bfloat16_tESM_NSA_8TiledMMAINSA_8MMA_AtomIJNSA_4SM904GMMA28MMA_64x128x16_F32BF16BF16_SSILNSQ_5MajorE1ELSS_1ELNSQ_7ScaleInE1ELST_1EEEEEENSA_6LayoutISE_NSB_IJNSC_ILi0EEESX_SX_EEEEENSB_IJNSA_10UnderscoreES10_S10_EEEEENS7_6detail26Sm90ImplicitGemmTileTraitsINSA_13SM90_TMA_LOADENSA_14ComposedLayoutINSA_7SwizzleILi3ELi4ELi3EEENSA_18smem_ptr_flag_bitsILi16EEENSW_INSB_IJNSB_IJSJ_NSC_ILi2EEEEEENSB_IJNSC_ILi8EEES1D_EEENSB_IJSD_NSC_ILi7EEEEEEEEENSB_IJNSB_IJSD_NSC_ILi4096EEEEEENSB_IJSJ_NSC_ILi512EEEEEENSB_IJSX_NSC_ILi8192EEEEEEEEEEEEEvEENS14_INSA_20SM90_TMA_LOAD_IM2COLES1Q_vEEEENS_8epilogue10collective6detail29Sm90TmaWarpSpecializedAdapterINS1W_15DefaultEpilogueISM_NSB_IJlNSB_IJSD_llEEESX_EEES21_NS1V_6thread17LinearCombinationISM_Li1EffLNS22_9ScaleType4KindE0ELNS_15FloatRoundStyleE2ESM_EENS_4gemm15EpilogueDefaultEEEEEvvEEEEvNT_6ParamsE)
        /*0008*/ 	.word	0x000000a8


	//----- nvinfo : EIATTR_FRAME_SIZE
	.align		4
.L_12:
        /*000c*/ 	.byte	0x04, 0x11
        /*000e*/ 	.short	(.L_14 - .L_13)
	.align		4
.L_13:
        /*0010*/ 	.word	index@(_ZN7cutlass13device_kernelINS_4conv6kernel13ConvUniversalINS1_16ConvProblemShapeILNS1_8OperatorE2ELi2EEENS1_10collective14CollectiveConvINS1_46MainloopSm90TmaGmmaWarpSpecializedImplicitGemmILS5_2ELi7ELi2EN4cute5tupleIJNSA_1CILi1EEESD_SD_EEENS1_36KernelImplicitTmaWarpSpecializedSm90ELi1EEENSB_IJNSC_ILi128EEENSB_IJSH_EEENSB_IJNSC_ILi64EEEEEEEEENS_10bfloat16_tESM_NSA_8TiledMMAINSA_8MMA_AtomIJNSA_4SM904GMMA28MMA_64x128x16_F32BF16BF16_SSILNSQ_5MajorE1ELSS_1ELNSQ_7ScaleInE1ELST_1EEEEEENSA_6LayoutISE_NSB_IJNSC_ILi0EEESX_SX_EEEEENSB_IJNSA_10UnderscoreES10_S10_EEEEENS7_6detail26Sm90ImplicitGemmTileTraitsINSA_13SM90_TMA_LOADENSA_14ComposedLayoutINSA_7SwizzleILi3ELi4ELi3EEENSA_18smem_ptr_flag_bitsILi16EEENSW_INSB_IJNSB_IJSJ_NSC_ILi2EEEEEENSB_IJNSC_ILi8EEES1D_EEENSB_IJSD_NSC_ILi7EEEEEEEEENSB_IJNSB_IJSD_NSC_ILi4096EEEEEENSB_IJSJ_NSC_ILi512EEEEEENSB_IJSX_NSC_ILi8192EEEEEEEEEEEEEvEENS14_INSA_20SM90_TMA_LOAD_IM2COLES1Q_vEEEENS_8epilogue10collective6detail29Sm90TmaWarpSpecializedAdapterINS1W_15DefaultEpilogueISM_NSB_IJlNSB_IJSD_llEEESX_EEES21_NS1V_6thread17LinearCombinationISM_Li1EffLNS22_9ScaleType4KindE0ELNS_15FloatRoundStyleE2ESM_EENS_4gemm15EpilogueDefaultEEEEEvvEEEEvNT_6ParamsE)
        /*0014*/ 	.word	0x00000000


	//----- nvinfo : EIATTR_MIN_STACK_SIZE
	.align		4
.L_14:
        /*0018*/ 	.byte	0x04, 0x12
        /*001a*/ 	.short	(.L_16 - .L_15)
	.align		4
.L_15:
        /*001c*/ 	.word	index@(_ZN7cutlass13device_kernelINS_4conv6kernel13ConvUniversalINS1_16ConvProblemShapeILNS1_8OperatorE2ELi2EEENS1_10collective14CollectiveConvINS1_46MainloopSm90TmaGmmaWarpSpecializedImplicitGemmILS5_2ELi7ELi2EN4cute5tupleIJNSA_1CILi1EEESD_SD_EEENS1_36KernelImplicitTmaWarpSpecializedSm90ELi1EEENSB_IJNSC_ILi128EEENSB_IJSH_EEENSB_IJNSC_ILi64EEEEEEEEENS_10bfloat16_tESM_NSA_8TiledMMAINSA_8MMA_AtomIJNSA_4SM904GMMA28MMA_64x128x16_F32BF16BF16_SSILNSQ_5MajorE1ELSS_1ELNSQ_7ScaleInE1ELST_1EEEEEENSA_6LayoutISE_NSB_IJNSC_ILi0EEESX_SX_EEEEENSB_IJNSA_10UnderscoreES10_S10_EEEEENS7_6detail26Sm90ImplicitGemmTileTraitsINSA_13SM90_TMA_LOADENSA_14ComposedLayoutINSA_7SwizzleILi3ELi4ELi3EEENSA_18smem_ptr_flag_bitsILi16EEENSW_INSB_IJNSB_IJSJ_NSC_ILi2EEEEEENSB_IJNSC_ILi8EEES1D_EEENSB_IJSD_NSC_ILi7EEEEEEEEENSB_IJNSB_IJSD_NSC_ILi4096EEEEEENSB_IJSJ_NSC_ILi512EEEEEENSB_IJSX_NSC_ILi8192EEEEEEEEEEEEEvEENS14_INSA_20SM90_TMA_LOAD_IM2COLES1Q_vEEEENS_8epilogue10collective6detail29Sm90TmaWarpSpecializedAdapterINS1W_15DefaultEpilogueISM_NSB_IJlNSB_IJSD_llEEESX_EEES21_NS1V_6thread17LinearCombinationISM_Li1EffLNS22_9ScaleType4KindE0ELNS_15FloatRoundStyleE2ESM_EENS_4gemm15EpilogueDefaultEEEEEvvEEEEvNT_6ParamsE)
        /*0020*/ 	.word	0x00000000
.L_16:


//--------------------- .nv.compat                --------------------------
	.section	.nv.compat,"",@"SHT_CUDA_COMPAT_INFO"
	.align	4
        /*0000*/ 	.byte	0x02, 0x09, 0x01, 0x00, 0x02, 0x02, 0x04, 0x00, 0x02, 0x05, 0x05, 0x00, 0x03, 0x07, 0x01, 0x01
        /*0010*/ 	.byte	0x02, 0x03, 0x01, 0x00, 0x02, 0x06, 0x01, 0x00, 0x04, 0x0b, 0x08, 0x00, 0x00, 0x00, 0x00, 0x00
        /*0020*/ 	.byte	0x00, 0x00, 0x00, 0x00


//--------------------- .nv.info._ZN7cutlass13device_kernelINS_4conv6kernel13ConvUniversalINS1_16ConvProblemShapeILNS1_8OperatorE2ELi2EEENS1_10collective14CollectiveConvINS1_46MainloopSm90TmaGmmaWarpSpecializedImplicitGemmILS5_2ELi7ELi2EN4cute5tupleIJNSA_1CILi1EEESD_SD_EEENS1_36KernelImplicitTmaWarpSpecializedSm90ELi1EEENSB_IJNSC_ILi128EEENSB_IJSH_EEENSB_IJNSC_ILi64EEEEEEEEENS_10bfloat16_tESM_NSA_8TiledMMAINSA_8MMA_AtomIJNSA_4SM904GMMA28MMA_64x128x16_F32BF16BF16_SSILNSQ_5MajorE1ELSS_1ELNSQ_7ScaleInE1ELST_1EEEEEENSA_6LayoutISE_NSB_IJNSC_ILi0EEESX_SX_EEEEENSB_IJNSA_10UnderscoreES10_S10_EEEEENS7_6detail26Sm90ImplicitGemmTileTraitsINSA_13SM90_TMA_LOADENSA_14ComposedLayoutINSA_7SwizzleILi3ELi4ELi3EEENSA_18smem_ptr_flag_bitsILi16EEENSW_INSB_IJNSB_IJSJ_NSC_ILi2EEEEEENSB_IJNSC_ILi8EEES1D_EEENSB_IJSD_NSC_ILi7EEEEEEEEENSB_IJNSB_IJSD_NSC_ILi4096EEEEEENSB_IJSJ_NSC_ILi512EEEEEENSB_IJSX_NSC_ILi8192EEEEEEEEEEEEEvEENS14_INSA_20SM90_TMA_LOAD_IM2COLES1Q_vEEEENS_8epilogue10collective6detail29Sm90TmaWarpSpecializedAdapterINS1W_15DefaultEpilogueISM_NSB_IJlNSB_IJSD_llEEESX_EEES21_NS1V_6thread17LinearCombinationISM_Li1EffLNS22_9ScaleType4KindE0ELNS_15FloatRoundStyleE2ESM_EENS_4gemm15EpilogueDefaultEEEEEvvEEEEvNT_6ParamsE --------------------------
	.section	.nv.info._ZN7cutlass13device_kernelINS_4conv6kernel13ConvUniversalINS1_16ConvProblemShapeILNS1_8OperatorE2ELi2EEENS1_10collective14CollectiveConvINS1_46MainloopSm90TmaGmmaWarpSpecializedImplicitGemmILS5_2ELi7ELi2EN4cute5tupleIJNSA_1CILi1EEESD_SD_EEENS1_36KernelImplicitTmaWarpSpecializedSm90ELi1EEENSB_IJNSC_ILi128EEENSB_IJSH_EEENSB_IJNSC_ILi64EEEEEEEEENS_10bfloat16_tESM_NSA_8TiledMMAINSA_8MMA_AtomIJNSA_4SM904GMMA28MMA_64x128x16_F32BF16BF16_SSILNSQ_5MajorE1ELSS_1ELNSQ_7ScaleInE1ELST_1EEEEEENSA_6LayoutISE_NSB_IJNSC_ILi0EEESX_SX_EEEEENSB_IJNSA_10UnderscoreES10_S10_EEEEENS7_6detail26Sm90ImplicitGemmTileTraitsINSA_13SM90_TMA_LOADENSA_14ComposedLayoutINSA_7SwizzleILi3ELi4ELi3EEENSA_18smem_ptr_flag_bitsILi16EEENSW_INSB_IJNSB_IJSJ_NSC_ILi2EEEEEENSB_IJNSC_ILi8EEES1D_EEENSB_IJSD_NSC_ILi7EEEEEEEEENSB_IJNSB_IJSD_NSC_ILi4096EEEEEENSB_IJSJ_NSC_ILi512EEEEEENSB_IJSX_NSC_ILi8192EEEEEEEEEEEEEvEENS14_INSA_20SM90_TMA_LOAD_IM2COLES1Q_vEEEENS_8epilogue10collective6detail29Sm90TmaWarpSpecializedAdapterINS1W_15DefaultEpilogueISM_NSB_IJlNSB_IJSD_llEEESX_EEES21_NS1V_6thread17LinearCombinationISM_Li1EffLNS22_9ScaleType4KindE0ELNS_15FloatRoundStyleE2ESM_EENS_4gemm15EpilogueDefaultEEEEEvvEEEEvNT_6ParamsE,"",@"SHT_CUDA_INFO"
	.sectionflags	@""
	.align	4


	//----- nvinfo : EIATTR_CUDA_API_VERSION
	.align		4
        /*0000*/ 	.byte	0x04, 0x37
        /*0002*/ 	.short	(.L_18 - .L_17)
.L_17:
        /*0004*/ 	.word	0x00000082


	//----- nvinfo : EIATTR_KPARAM_INFO
	.align		4
.L_18:
        /*0008*/ 	.byte	0x04, 0x17
        /*000a*/ 	.short	(.L_20 - .L_19)
.L_19:
        /*000c*/ 	.word	0x00000000
        /*0010*/ 	.short	0x0000
        /*0012*/ 	.short	0x0070
        /*0014*/ 	.byte	0x00, 0xf0, 0x01, 0x0e


	//----- nvinfo : EIATTR_SPARSE_MMA_MASK
	.align		4
.L_20:
        /*0018*/ 	.byte	0x03, 0x50
        /*001a*/ 	.short	0x0000


	//----- nvinfo : EIATTR_MAXREG_COUNT
	.align		4
        /*001c*/ 	.byte	0x03, 0x1b
        /*001e*/ 	.short	0x00ff


	//----- nvinfo : EIATTR_NUM_BARRIERS
	.align		4
        /*0020*/ 	.byte	0x02, 0x4c
        /*0022*/ 	.byte	0x01
	.zero		1


	//----- nvinfo : EIATTR_MERCURY_ISA_VERSION
	.align		4
        /*0024*/ 	.byte	0x03, 0x5f
        /*0026*/ 	.short	0x0101


	//----- nvinfo : EIATTR_COOP_GROUP_MASK_REGIDS
	.align		4
        /*0028*/ 	.byte	0x04, 0x29
        /*002a*/ 	.short	(.L_22 - .L_21)


	//   ....[0]....
.L_21:
        /*002c*/ 	.word	0xffffffff


	//   ....[1]....
        /*0030*/ 	.word	0xffffffff


	//   ....[2]....
        /*0034*/ 	.word	0xffffffff


	//----- nvinfo : EIATTR_COOP_GROUP_INSTR_OFFSETS
	.align		4
.L_22:
        /*0038*/ 	.byte	0x04, 0x28
        /*003a*/ 	.short	(.L_24 - .L_23)


	//   ....[0]....
.L_23:
        /*003c*/ 	.word	0x00000060


	//   ....[1]....
        /*0040*/ 	.word	0x00000070


	//   ....[2]....
        /*0044*/ 	.word	0x00000130


	//----- nvinfo : EIATTR_MBARRIER_INSTR_OFFSETS
	.align		4
.L_24:
        /*0048*/ 	.byte	0x04, 0x39
        /*004a*/ 	.short	(.L_26 - .L_25)


	//   ....[0]....
.L_25:
        /*004c*/ 	.word	0x00000250
        /*0050*/ 	.word	0x000000ff
        /*0054*/ 	.word	0x00038000
        /*0058*/ 	.short	0x0100
        /*005a*/ 	.byte	0x08
	.zero		1


	//   ....[1]....
        /*005c*/ 	.word	0x00000260
        /*0060*/ 	.word	0x000000ff
        /*0064*/ 	.word	0x00038038
        /*0068*/ 	.short	0x0100
        /*006a*/ 	.byte	0x08
	.zero		1


	//   ....[2]....
        /*006c*/ 	.word	0x00000270
        /*0070*/ 	.word	0x000000ff
        /*0074*/ 	.word	0x00038008
        /*0078*/ 	.short	0x0100
        /*007a*/ 	.byte	0x08
	.zero		1


	//   ....[3]....
        /*007c*/ 	.word	0x00000280
        /*0080*/ 	.word	0x000000ff
        /*0084*/ 	.word	0x00038040
        /*0088*/ 	.short	0x0100
        /*008a*/ 	.byte	0x08
	.zero		1


	//   ....[4]....
        /*008c*/ 	.word	0x00000290
        /*0090*/ 	.word	0x000000ff
        /*0094*/ 	.word	0x00038010
        /*0098*/ 	.short	0x0100
        /*009a*/ 	.byte	0x08
	.zero		1


	//   ....[5]....
        /*009c*/ 	.word	0x000002a0
        /*00a0*/ 	.word	0x000000ff
        /*00a4*/ 	.word	0x00038048
        /*00a8*/ 	.short	0x0100
        /*00aa*/ 	.byte	0x08
	.zero		1


	//   ....[6]....
        /*00ac*/ 	.word	0x000002b0
        /*00b0*/ 	.word	0x000000ff
        /*00b4*/ 	.word	0x00038018
        /*00b8*/ 	.short	0x0100
        /*00ba*/ 	.byte	0x08
	.zero		1


	//   ....[7]....
        /*00bc*/ 	.word	0x000002c0
        /*00c0*/ 	.word	0x000000ff
        /*00c4*/ 	.word	0x00038050
        /*00c8*/ 	.short	0x0100
        /*00ca*/ 	.byte	0x08
	.zero		1


	//   ....[8]....
        /*00cc*/ 	.word	0x000002d0
        /*00d0*/ 	.word	0x000000ff
        /*00d4*/ 	.word	0x00038020
        /*00d8*/ 	.short	0x0100
        /*00da*/ 	.byte	0x08
	.zero		1


	//   ....[9]....
        /*00dc*/ 	.word	0x000002e0
        /*00e0*/ 	.word	0x000000ff
        /*00e4*/ 	.word	0x00038058
        /*00e8*/ 	.short	0x0100
        /*00ea*/ 	.byte	0x08
	.zero		1


	//   ....[10]....
        /*00ec*/ 	.word	0x000002f0
        /*00f0*/ 	.word	0x000000ff
        /*00f4*/ 	.word	0x00038028
        /*00f8*/ 	.short	0x0100
        /*00fa*/ 	.byte	0x08
	.zero		1


	//   ....[11]....
        /*00fc*/ 	.word	0x00000300
        /*0100*/ 	.word	0x000000ff
        /*0104*/ 	.word	0x00038060
        /*0108*/ 	.short	0x0100
        /*010a*/ 	.byte	0x08
	.zero		1


	//   ....[12]....
        /*010c*/ 	.word	0x00000310
        /*0110*/ 	.word	0x000000ff
        /*0114*/ 	.word	0x00038030
        /*0118*/ 	.short	0x0100
        /*011a*/ 	.byte	0x08
	.zero		1


	//   ....[13]....
        /*011c*/ 	.word	0x00000320
        /*0120*/ 	.word	0x000000ff
        /*0124*/ 	.word	0x00038068
        /*0128*/ 	.short	0x0100
        /*012a*/ 	.byte	0x08
	.zero		1


	//   ....[14]....
        /*012c*/ 	.word	0x00000f50
        /*0130*/ 	.word	0x00000008
        /*0134*/ 	.word	0x00038000
        /*0138*/ 	.short	0x010a
        /*013a*/ 	.byte	0x3f
	.zero		1


	//   ....[15]....
        /*013c*/ 	.word	0x00001390
        /*0140*/ 	.word	0x00000009
        /*0144*/ 	.word	0x00038000
        /*0148*/ 	.short	0x010a
        /*014a*/ 	.byte	0x3f
	.zero		1


	//   ....[16]....
        /*014c*/ 	.word	0x00001670
        /*0150*/ 	.word	0x000000ff
        /*0154*/ 	.word	0x00000000
        /*0158*/ 	.short	0x0101
        /*015a*/ 	.byte	0x08
	.zero		1


	//   ....[17]....
        /*015c*/ 	.word	0x000018a0
        /*0160*/ 	.word	0x00000008
        /*0164*/ 	.word	0x00000000
        /*0168*/ 	.short	0x0101
        /*016a*/ 	.byte	0x3f
	.zero		1


	//   ....[18]....
        /*016c*/ 	.word	0x0000b130
        /*0170*/ 	.word	0x00000007
        /*0174*/ 	.word	0x00038038
        /*0178*/ 	.short	0x010a
        /*017a*/ 	.byte	0x3f
	.zero		1


	//   ....[19]....
        /*017c*/ 	.word	0x0000b880
        /*0180*/ 	.word	0x00000003
        /*0184*/ 	.word	0x00000000
        /*0188*/ 	.short	0x010a
        /*018a*/ 	.byte	0x3f
	.zero		1


	//   ....[20]....
        /*018c*/ 	.word	0x0000b930
        /*0190*/ 	.word	0x00000000
        /*0194*/ 	.word	0x00000000
        /*0198*/ 	.short	0x010a
        /*019a*/ 	.byte	0x3f
	.zero		1


	//   ....[21]....
        /*019c*/ 	.word	0x0000b9e0
        /*01a0*/ 	.word	0x00000000
        /*01a4*/ 	.word	0x00000000
        /*01a8*/ 	.short	0x010a
        /*01aa*/ 	.byte	0x3f
	.zero		1


	//   ....[22]....
        /*01ac*/ 	.word	0x0000ba90
        /*01b0*/ 	.word	0x00000000
        /*01b4*/ 	.word	0x00000000
        /*01b8*/ 	.short	0x010a
        /*01ba*/ 	.byte	0x3f
	.zero		1


	//   ....[23]....
        /*01bc*/ 	.word	0x0000bb40
        /*01c0*/ 	.word	0x00000000
        /*01c4*/ 	.word	0x00000000
        /*01c8*/ 	.short	0x010a
        /*01ca*/ 	.byte	0x3f
	.zero		1


	//   ....[24]....
        /*01cc*/ 	.word	0x0000bbf0
        /*01d0*/ 	.word	0x00000000
        /*01d4*/ 	.word	0x00000000
        /*01d8*/ 	.short	0x010a
        /*01da*/ 	.byte	0x3f
	.zero		1


	//   ....[25]....
        /*01dc*/ 	.word	0x0000bca0
        /*01e0*/ 	.word	0x00000005
        /*01e4*/ 	.word	0x00000000
        /*01e8*/ 	.short	0x010a
        /*01ea*/ 	.byte	0x3f
	.zero		1


	//----- nvinfo : EIATTR_NUM_MBARRIERS
	.align		4
.L_26:
        /*01ec*/ 	.byte	0x03, 0x38
        /*01ee*/ 	.short	0x000e


	//----- nvinfo : EIATTR_EXIT_INSTR_OFFSETS
	.align		4
        /*01f0*/ 	.byte	0x04, 0x1c
        /*01f2*/ 	.short	(.L_28 - .L_27)


	//   ....[0]....
.L_27:
        /*01f4*/ 	.word	0x00000a80


	//   ....[1]....
        /*01f8*/ 	.word	0x00001ad0


	//   ....[2]....
        /*01fc*/ 	.word	0x00001bf0


	//   ....[3]....
        /*0200*/ 	.word	0x000085e0


	//   ....[4]....
        /*0204*/ 	.word	0x00008610


	//   ....[5]....
        /*0208*/ 	.word	0x0000aee0


	//   ....[6]....
        /*020c*/ 	.word	0x0000af10


	//   ....[7]....
        /*0210*/ 	.word	0x0000af30


	//   ....[8]....
        /*0214*/ 	.word	0x0000b780


	//   ....[9]....
        /*0218*/ 	.word	0x0000bcd0


	//----- nvinfo : EIATTR_MAX_THREADS
	.align		4
.L_28:
        /*021c*/ 	.byte	0x04, 0x05
        /*021e*/ 	.short	(.L_30 - .L_29)
.L_29:
        /*0220*/ 	.word	0x00000100
        /*0224*/ 	.word	0x00000001
        /*0228*/ 	.word	0x00000001


	//----- nvinfo : EIATTR_CRS_STACK_SIZE
	.align		4
.L_30:
        /*022c*/ 	.byte	0x04, 0x1e
        /*022e*/ 	.short	(.L_32 - .L_31)
.L_31:
        /*0230*/ 	.word	0x00000000


	//----- nvinfo : EIATTR_CBANK_PARAM_SIZE
	.align		4
.L_32:
        /*0234*/ 	.byte	0x03, 0x19
        /*0236*/ 	.short	0x03f0


	//----- nvinfo : EIATTR_PARAM_CBANK
	.align		4
        /*0238*/ 	.byte	0x04, 0x0a
        /*023a*/ 	.short	(.L_34 - .L_33)
	.align		4
.L_33:
        /*023c*/ 	.word	index@(.nv.constant0._ZN7cutlass13device_kernelINS_4conv6kernel13ConvUniversalINS1_16ConvProblemShapeILNS1_8OperatorE2ELi2EEENS1_10collective14CollectiveConvINS1_46MainloopSm90TmaGmmaWarpSpecializedImplicitGemmILS5_2ELi7ELi2EN4cute5tupleIJNSA_1CILi1EEESD_SD_EEENS1_36KernelImplicitTmaWarpSpecializedSm90ELi1EEENSB_IJNSC_ILi128EEENSB_IJSH_EEENSB_IJNSC_ILi64EEEEEEEEENS_10bfloat16_tESM_NSA_8TiledMMAINSA_8MMA_AtomIJNSA_4SM904GMMA28MMA_64x128x16_F32BF16BF16_SSILNSQ_5MajorE1ELSS_1ELNSQ_7ScaleInE1ELST_1EEEEEENSA_6LayoutISE_NSB_IJNSC_ILi0EEESX_SX_EEEEENSB_IJNSA_10UnderscoreES10_S10_EEEEENS7_6detail26Sm90ImplicitGemmTileTraitsINSA_13SM90_TMA_LOADENSA_14ComposedLayoutINSA_7SwizzleILi3ELi4ELi3EEENSA_18smem_ptr_flag_bitsILi16EEENSW_INSB_IJNSB_IJSJ_NSC_ILi2EEEEEENSB_IJNSC_ILi8EEES1D_EEENSB_IJSD_NSC_ILi7EEEEEEEEENSB_IJNSB_IJSD_NSC_ILi4096EEEEEENSB_IJSJ_NSC_ILi512EEEEEENSB_IJSX_NSC_ILi8192EEEEEEEEEEEEEvEENS14_INSA_20SM90_TMA_LOAD_IM2COLES1Q_vEEEENS_8epilogue10collective6detail29Sm90TmaWarpSpecializedAdapterINS1W_15DefaultEpilogueISM_NSB_IJlNSB_IJSD_llEEESX_EEES21_NS1V_6thread17LinearCombinationISM_Li1EffLNS22_9ScaleType4KindE0ELNS_15FloatRoundStyleE2ESM_EENS_4gemm15EpilogueDefaultEEEEEvvEEEEvNT_6ParamsE)
        /*0240*/ 	.short	0x0210
        /*0242*/ 	.short	0x03f0


	//----- nvinfo : EIATTR_SW_WAR
	.align		4
.L_34:
        /*0244*/ 	.byte	0x04, 0x36
        /*0246*/ 	.short	(.L_36 - .L_35)
.L_35:
        /*0248*/ 	.word	0x00000008
.L_36:


//--------------------- .nv.callgraph             --------------------------
	.section	.nv.callgraph,"",@"SHT_CUDA_CALLGRAPH"
	.align	4
	.sectionentsize	8
	.align		4
        /*0000*/ 	.word	0x00000000
	.align		4
        /*0004*/ 	.word	0xffffffff
	.align		4
        /*0008*/ 	.word	0x00000000
	.align		4
        /*000c*/ 	.word	0xfffffffe
	.align		4
        /*0010*/ 	.word	0x00000000
	.align		4
        /*0014*/ 	.word	0xfffffffd
	.align		4
        /*0018*/ 	.word	0x00000000
	.align		4
        /*001c*/ 	.word	0xfffffffc


//--------------------- .nv.constant4             --------------------------
	.section	.nv.constant4,"a",@progbits
	.align	8
	.align		8
.nv.constant4:
        /*0000*/ 	.dword	_ZN39_INTERNAL_07b045ba_4_k_cu_589e206b_27884cuda3std3__45__cpo5beginE
	.align		8
        /*0008*/ 	.dword	_ZN39_INTERNAL_07b045ba_4_k_cu_589e206b_27884cuda3std3__45__cpo3endE
	.align		8
        /*0010*/ 	.dword	_ZN39_INTERNAL_07b045ba_4_k_cu_589e206b_27884cuda3std3__45__cpo6cbeginE
	.align		8
        /*0018*/ 	.dword	_ZN39_INTERNAL_07b045ba_4_k_cu_589e206b_27884cuda3std3__45__cpo4cendE
	.align		8
        /*0020*/ 	.dword	_ZN39_INTERNAL_07b045ba_4_k_cu_589e206b_27884cuda3std3__441_GLOBAL__N__07b045ba_4_k_cu_589e206b_27886ignoreE
	.align		8
        /*0028*/ 	.dword	_ZN39_INTERNAL_07b045ba_4_k_cu_589e206b_27884cuda3std3__419piecewise_constructE
	.align		8
        /*0030*/ 	.dword	_ZN39_INTERNAL_07b045ba_4_k_cu_589e206b_27884cuda3std3__48in_placeE
	.align		8
        /*0038*/ 	.dword	_ZN39_INTERNAL_07b045ba_4_k_cu_589e206b_27884cuda3std6ranges3__45__cpo4swapE
	.align		8
        /*0040*/ 	.dword	_ZN39_INTERNAL_07b045ba_4_k_cu_589e206b_27884cuda3std6ranges3__45__cpo9iter_moveE
	.align		8
        /*0048*/ 	.dword	_ZN39_INTERNAL_07b045ba_4_k_cu_589e206b_27884cute7productE
	.align		8
        /*0050*/ 	.dword	_ZN39_INTERNAL_07b045ba_4_k_cu_589e206b_27884cute1_E


//--------------------- .text._ZN7cutlass13device_kernelINS_4conv6kernel13ConvUniversalINS1_16ConvProblemShapeILNS1_8OperatorE2ELi2EEENS1_10collective14CollectiveConvINS1_46MainloopSm90TmaGmmaWarpSpecializedImplicitGemmILS5_2ELi7ELi2EN4cute5tupleIJNSA_1CILi1EEESD_SD_EEENS1_36KernelImplicitTmaWarpSpecializedSm90ELi1EEENSB_IJNSC_ILi128EEENSB_IJSH_EEENSB_IJNSC_ILi64EEEEEEEEENS_10bfloat16_tESM_NSA_8TiledMMAINSA_8MMA_AtomIJNSA_4SM904GMMA28MMA_64x128x16_F32BF16BF16_SSILNSQ_5MajorE1ELSS_1ELNSQ_7ScaleInE1ELST_1EEEEEENSA_6LayoutISE_NSB_IJNSC_ILi0EEESX_SX_EEEEENSB_IJNSA_10UnderscoreES10_S10_EEEEENS7_6detail26Sm90ImplicitGemmTileTraitsINSA_13SM90_TMA_LOADENSA_14ComposedLayoutINSA_7SwizzleILi3ELi4ELi3EEENSA_18smem_ptr_flag_bitsILi16EEENSW_INSB_IJNSB_IJSJ_NSC_ILi2EEEEEENSB_IJNSC_ILi8EEES1D_EEENSB_IJSD_NSC_ILi7EEEEEEEEENSB_IJNSB_IJSD_NSC_ILi4096EEEEEENSB_IJSJ_NSC_ILi512EEEEEENSB_IJSX_NSC_ILi8192EEEEEEEEEEEEEvEENS14_INSA_20SM90_TMA_LOAD_IM2COLES1Q_vEEEENS_8epilogue10collective6detail29Sm90TmaWarpSpecializedAdapterINS1W_15DefaultEpilogueISM_NSB_IJlNSB_IJSD_llEEESX_EEES21_NS1V_6thread17LinearCombinationISM_Li1EffLNS22_9ScaleType4KindE0ELNS_15FloatRoundStyleE2ESM_EENS_4gemm15EpilogueDefaultEEEEEvvEEEEvNT_6ParamsE --------------------------
	.section	.text._ZN7cutlass13device_kernelINS_4conv6kernel13ConvUniversalINS1_16ConvProblemShapeILNS1_8OperatorE2ELi2EEENS1_10collective14CollectiveConvINS1_46MainloopSm90TmaGmmaWarpSpecializedImplicitGemmILS5_2ELi7ELi2EN4cute5tupleIJNSA_1CILi1EEESD_SD_EEENS1_36KernelImplicitTmaWarpSpecializedSm90ELi1EEENSB_IJNSC_ILi128EEENSB_IJSH_EEENSB_IJNSC_ILi64EEEEEEEEENS_10bfloat16_tESM_NSA_8TiledMMAINSA_8MMA_AtomIJNSA_4SM904GMMA28MMA_64x128x16_F32BF16BF16_SSILNSQ_5MajorE1ELSS_1ELNSQ_7ScaleInE1ELST_1EEEEEENSA_6LayoutISE_NSB_IJNSC_ILi0EEESX_SX_EEEEENSB_IJNSA_10UnderscoreES10_S10_EEEEENS7_6detail26Sm90ImplicitGemmTileTraitsINSA_13SM90_TMA_LOADENSA_14ComposedLayoutINSA_7SwizzleILi3ELi4ELi3EEENSA_18smem_ptr_flag_bitsILi16EEENSW_INSB_IJNSB_IJSJ_NSC_ILi2EEEEEENSB_IJNSC_ILi8EEES1D_EEENSB_IJSD_NSC_ILi7EEEEEEEEENSB_IJNSB_IJSD_NSC_ILi4096EEEEEENSB_IJSJ_NSC_ILi512EEEEEENSB_IJSX_NSC_ILi8192EEEEEEEEEEEEEvEENS14_INSA_20SM90_TMA_LOAD_IM2COLES1Q_vEEEENS_8epilogue10collective6detail29Sm90TmaWarpSpecializedAdapterINS1W_15DefaultEpilogueISM_NSB_IJlNSB_IJSD_llEEESX_EEES21_NS1V_6thread17LinearCombinationISM_Li1EffLNS22_9ScaleType4KindE0ELNS_15FloatRoundStyleE2ESM_EENS_4gemm15EpilogueDefaultEEEEEvvEEEEvNT_6ParamsE,"ax",@progbits
	.align	128
.text._ZN7cutlass13device_kernelINS_4conv6kernel13ConvUniversalINS1_16ConvProblemShapeILNS1_8OperatorE2ELi2EEENS1_10collective14CollectiveConvINS1_46MainloopSm90TmaGmmaWarpSpecializedImplicitGemmILS5_2ELi7ELi2EN4cute5tupleIJNSA_1CILi1EEESD_SD_EEENS1_36KernelImplicitTmaWarpSpecializedSm90ELi1EEENSB_IJNSC_ILi128EEENSB_IJSH_EEENSB_IJNSC_ILi64EEEEEEEEENS_10bfloat16_tESM_NSA_8TiledMMAINSA_8MMA_AtomIJNSA_4SM904GMMA28MMA_64x128x16_F32BF16BF16_SSILNSQ_5MajorE1ELSS_1ELNSQ_7ScaleInE1ELST_1EEEEEENSA_6LayoutISE_NSB_IJNSC_ILi0EEESX_SX_EEEEENSB_IJNSA_10UnderscoreES10_S10_EEEEENS7_6detail26Sm90ImplicitGemmTileTraitsINSA_13SM90_TMA_LOADENSA_14ComposedLayoutINSA_7SwizzleILi3ELi4ELi3EEENSA_18smem_ptr_flag_bitsILi16EEENSW_INSB_IJNSB_IJSJ_NSC_ILi2EEEEEENSB_IJNSC_ILi8EEES1D_EEENSB_IJSD_NSC_ILi7EEEEEEEEENSB_IJNSB_IJSD_NSC_ILi4096EEEEEENSB_IJSJ_NSC_ILi512EEEEEENSB_IJSX_NSC_ILi8192EEEEEEEEEEEEEvEENS14_INSA_20SM90_TMA_LOAD_IM2COLES1Q_vEEEENS_8epilogue10collective6detail29Sm90TmaWarpSpecializedAdapterINS1W_15DefaultEpilogueISM_NSB_IJlNSB_IJSD_llEEESX_EEES21_NS1V_6thread17LinearCombinationISM_Li1EffLNS22_9ScaleType4KindE0ELNS_15FloatRoundStyleE2ESM_EENS_4gemm15EpilogueDefaultEEEEEvvEEEEvNT_6ParamsE:
        .type           _ZN7cutlass13device_kernelINS_4conv6kernel13ConvUniversalINS1_16ConvProblemShapeILNS1_8OperatorE2ELi2EEENS1_10collective14CollectiveConvINS1_46MainloopSm90TmaGmmaWarpSpecializedImplicitGemmILS5_2ELi7ELi2EN4cute5tupleIJNSA_1CILi1EEESD_SD_EEENS1_36KernelImplicitTmaWarpSpecializedSm90ELi1EEENSB_IJNSC_ILi128EEENSB_IJSH_EEENSB_IJNSC_ILi64EEEEEEEEENS_10bfloat16_tESM_NSA_8TiledMMAINSA_8MMA_AtomIJNSA_4SM904GMMA28MMA_64x128x16_F32BF16BF16_SSILNSQ_5MajorE1ELSS_1ELNSQ_7ScaleInE1ELST_1EEEEEENSA_6LayoutISE_NSB_IJNSC_ILi0EEESX_SX_EEEEENSB_IJNSA_10UnderscoreES10_S10_EEEEENS7_6detail26Sm90ImplicitGemmTileTraitsINSA_13SM90_TMA_LOADENSA_14ComposedLayoutINSA_7SwizzleILi3ELi4ELi3EEENSA_18smem_ptr_flag_bitsILi16EEENSW_INSB_IJNSB_IJSJ_NSC_ILi2EEEEEENSB_IJNSC_ILi8EEES1D_EEENSB_IJSD_NSC_ILi7EEEEEEEEENSB_IJNSB_IJSD_NSC_ILi4096EEEEEENSB_IJSJ_NSC_ILi512EEEEEENSB_IJSX_NSC_ILi8192EEEEEEEEEEEEEvEENS14_INSA_20SM90_TMA_LOAD_IM2COLES1Q_vEEEENS_8epilogue10collective6detail29Sm90TmaWarpSpecializedAdapterINS1W_15DefaultEpilogueISM_NSB_IJlNSB_IJSD_llEEESX_EEES21_NS1V_6thread17LinearCombinationISM_Li1EffLNS22_9ScaleType4KindE0ELNS_15FloatRoundStyleE2ESM_EENS_4gemm15EpilogueDefaultEEEEEvvEEEEvNT_6ParamsE,@function
        .size           _ZN7cutlass13device_kernelINS_4conv6kernel13ConvUniversalINS1_16ConvProblemShapeILNS1_8OperatorE2ELi2EEENS1_10collective14CollectiveConvINS1_46MainloopSm90TmaGmmaWarpSpecializedImplicitGemmILS5_2ELi7ELi2EN4cute5tupleIJNSA_1CILi1EEESD_SD_EEENS1_36KernelImplicitTmaWarpSpecializedSm90ELi1EEENSB_IJNSC_ILi128EEENSB_IJSH_EEENSB_IJNSC_ILi64EEEEEEEEENS_10bfloat16_tESM_NSA_8TiledMMAINSA_8MMA_AtomIJNSA_4SM904GMMA28MMA_64x128x16_F32BF16BF16_SSILNSQ_5MajorE1ELSS_1ELNSQ_7ScaleInE1ELST_1EEEEEENSA_6LayoutISE_NSB_IJNSC_ILi0EEESX_SX_EEEEENSB_IJNSA_10UnderscoreES10_S10_EEEEENS7_6detail26Sm90ImplicitGemmTileTraitsINSA_13SM90_TMA_LOADENSA_14ComposedLayoutINSA_7SwizzleILi3ELi4ELi3EEENSA_18smem_ptr_flag_bitsILi16EEENSW_INSB_IJNSB_IJSJ_NSC_ILi2EEEEEENSB_IJNSC_ILi8EEES1D_EEENSB_IJSD_NSC_ILi7EEEEEEEEENSB_IJNSB_IJSD_NSC_ILi4096EEEEEENSB_IJSJ_NSC_ILi512EEEEEENSB_IJSX_NSC_ILi8192EEEEEEEEEEEEEvEENS14_INSA_20SM90_TMA_LOAD_IM2COLES1Q_vEEEENS_8epilogue10collective6detail29Sm90TmaWarpSpecializedAdapterINS1W_15DefaultEpilogueISM_NSB_IJlNSB_IJSD_llEEESX_EEES21_NS1V_6thread17LinearCombinationISM_Li1EffLNS22_9ScaleType4KindE0ELNS_15FloatRoundStyleE2ESM_EENS_4gemm15EpilogueDefaultEEEEEvvEEEEvNT_6ParamsE,(.L_x_288 - _ZN7cutlass13device_kernelINS_4conv6kernel13ConvUniversalINS1_16ConvProblemShapeILNS1_8OperatorE2ELi2EEENS1_10collective14CollectiveConvINS1_46MainloopSm90TmaGmmaWarpSpecializedImplicitGemmILS5_2ELi7ELi2EN4cute5tupleIJNSA_1CILi1EEESD_SD_EEENS1_36KernelImplicitTmaWarpSpecializedSm90ELi1EEENSB_IJNSC_ILi128EEENSB_IJSH_EEENSB_IJNSC_ILi64EEEEEEEEENS_10bfloat16_tESM_NSA_8TiledMMAINSA_8MMA_AtomIJNSA_4SM904GMMA28MMA_64x128x16_F32BF16BF16_SSILNSQ_5MajorE1ELSS_1ELNSQ_7ScaleInE1ELST_1EEEEEENSA_6LayoutISE_NSB_IJNSC_ILi0EEESX_SX_EEEEENSB_IJNSA_10UnderscoreES10_S10_EEEEENS7_6detail26Sm90ImplicitGemmTileTraitsINSA_13SM90_TMA_LOADENSA_14ComposedLayoutINSA_7SwizzleILi3ELi4ELi3EEENSA_18smem_ptr_flag_bitsILi16EEENSW_INSB_IJNSB_IJSJ_NSC_ILi2EEEEEENSB_IJNSC_ILi8EEES1D_EEENSB_IJSD_NSC_ILi7EEEEEEEEENSB_IJNSB_IJSD_NSC_ILi4096EEEEEENSB_IJSJ_NSC_ILi512EEEEEENSB_IJSX_NSC_ILi8192EEEEEEEEEEEEEvEENS14_INSA_20SM90_TMA_LOAD_IM2COLES1Q_vEEEENS_8epilogue10collective6detail29Sm90TmaWarpSpecializedAdapterINS1W_15DefaultEpilogueISM_NSB_IJlNSB_IJSD_llEEESX_EEES21_NS1V_6thread17LinearCombinationISM_Li1EffLNS22_9ScaleType4KindE0ELNS_15FloatRoundStyleE2ESM_EENS_4gemm15EpilogueDefaultEEEEEvvEEEEvNT_6ParamsE)
        .other          _ZN7cutlass13device_kernelINS_4conv6kernel13ConvUniversalINS1_16ConvProblemShapeILNS1_8OperatorE2ELi2EEENS1_10collective14CollectiveConvINS1_46MainloopSm90TmaGmmaWarpSpecializedImplicitGemmILS5_2ELi7ELi2EN4cute5tupleIJNSA_1CILi1EEESD_SD_EEENS1_36KernelImplicitTmaWarpSpecializedSm90ELi1EEENSB_IJNSC_ILi128EEENSB_IJSH_EEENSB_IJNSC_ILi64EEEEEEEEENS_10bfloat16_tESM_NSA_8TiledMMAINSA_8MMA_AtomIJNSA_4SM904GMMA28MMA_64x128x16_F32BF16BF16_SSILNSQ_5MajorE1ELSS_1ELNSQ_7ScaleInE1ELST_1EEEEEENSA_6LayoutISE_NSB_IJNSC_ILi0EEESX_SX_EEEEENSB_IJNSA_10UnderscoreES10_S10_EEEEENS7_6detail26Sm90ImplicitGemmTileTraitsINSA_13SM90_TMA_LOADENSA_14ComposedLayoutINSA_7SwizzleILi3ELi4ELi3EEENSA_18smem_ptr_flag_bitsILi16EEENSW_INSB_IJNSB_IJSJ_NSC_ILi2EEEEEENSB_IJNSC_ILi8EEES1D_EEENSB_IJSD_NSC_ILi7EEEEEEEEENSB_IJNSB_IJSD_NSC_ILi4096EEEEEENSB_IJSJ_NSC_ILi512EEEEEENSB_IJSX_NSC_ILi8192EEEEEEEEEEEEEvEENS14_INSA_20SM90_TMA_LOAD_IM2COLES1Q_vEEEENS_8epilogue10collective6detail29Sm90TmaWarpSpecializedAdapterINS1W_15DefaultEpilogueISM_NSB_IJlNSB_IJSD_llEEESX_EEES21_NS1V_6thread17LinearCombinationISM_Li1EffLNS22_9ScaleType4KindE0ELNS_15FloatRoundStyleE2ESM_EENS_4gemm15EpilogueDefaultEEEEEvvEEEEvNT_6ParamsE,@"STO_CUDA_ENTRY STV_DEFAULT"
_ZN7cutlass13device_kernelINS_4conv6kernel13ConvUniversalINS1_16ConvProblemShapeILNS1_8OperatorE2ELi2EEENS1_10collective14CollectiveConvINS1_46MainloopSm90TmaGmmaWarpSpecializedImplicitGemmILS5_2ELi7ELi2EN4cute5tupleIJNSA_1CILi1EEESD_SD_EEENS1_36KernelImplicitTmaWarpSpecializedSm90ELi1EEENSB_IJNSC_ILi128EEENSB_IJSH_EEENSB_IJNSC_ILi64EEEEEEEEENS_10bfloat16_tESM_NSA_8TiledMMAINSA_8MMA_AtomIJNSA_4SM904GMMA28MMA_64x128x16_F32BF16BF16_SSILNSQ_5MajorE1ELSS_1ELNSQ_7ScaleInE1ELST_1EEEEEENSA_6LayoutISE_NSB_IJNSC_ILi0EEESX_SX_EEEEENSB_IJNSA_10UnderscoreES10_S10_EEEEENS7_6detail26Sm90ImplicitGemmTileTraitsINSA_13SM90_TMA_LOADENSA_14ComposedLayoutINSA_7SwizzleILi3ELi4ELi3EEENSA_18smem_ptr_flag_bitsILi16EEENSW_INSB_IJNSB_IJSJ_NSC_ILi2EEEEEENSB_IJNSC_ILi8EEES1D_EEENSB_IJSD_NSC_ILi7EEEEEEEEENSB_IJNSB_IJSD_NSC_ILi4096EEEEEENSB_IJSJ_NSC_ILi512EEEEEENSB_IJSX_NSC_ILi8192EEEEEEEEEEEEEvEENS14_INSA_20SM90_TMA_LOAD_IM2COLES1Q_vEEEENS_8epilogue10collective6detail29Sm90TmaWarpSpecializedAdapterINS1W_15DefaultEpilogueISM_NSB_IJlNSB_IJSD_llEEESX_EEES21_NS1V_6thread17LinearCombinationISM_Li1EffLNS22_9ScaleType4KindE0ELNS_15FloatRoundStyleE2ESM_EENS_4gemm15EpilogueDefaultEEEEEvvEEEEvNT_6ParamsE:
[----:B------:R-:W-:Y:S01]  /*0000*/  LDC R1, c[0x0][0x28] ;  /* 0x00000a00ff017b82 */ /* 0x000fe20000000800 */
[----:B------:R-:W0:Y:S01]  /*0010*/  S2R R12, SR_TID.X ;  /* 0x00000000000c7919 */ /* 0x000e220000002100 */
[----:B------:R-:W-:Y:S01]  /*0020*/  ELECT P0, URZ, PT ;  /* 0x00000000003f782f */ /* 0x000fe20003800000 */
[----:B------:R-:W-:Y:S01]  /*0030*/  BSSY B0, `(.L_x_0) ;  /* 0x000000f000007945 */ /* 0x000fe20003800000 */
[--C-:B0-----:R-:W-:Y:S02]  /*0040*/  SHF.R.U32.HI R0, RZ, 0x5, R12.reuse ;  /* 0x00000005ff007819 */ /* 0x101fe4000001160c */
[----:B------:R-:W-:-:S03]  /*0050*/  SHF.R.U32.HI R3, RZ, 0x7, R12 ;  /* 0x00000007ff037819 */ /* 0x000fc6000001160c */
[----:B------:R-:W0:Y:S04]  /*0060*/  SHFL.IDX PT, R2, R0, RZ, 0x1f ;  /* 0x00001fff00027589 */ /* 0x000e2800000e0000 */
[----:B------:R1:W2:Y:S01]  /*0070*/  SHFL.IDX PT, R8, R3, RZ, 0x1f ;  /* 0x00001fff03087589 */ /* 0x0002a200000e0000 */
[----:B0-----:R-:W-:-:S13]  /*0080*/  ISETP.NE.OR P0, PT, R2, RZ, !P0 ;  /* 0x000000ff0200720c */ /* 0x001fda0004705670 */
[----:B-12---:R-:W-:Y:S05]  /*0090*/  @P0 BRA `(.L_x_1) ;  /* 0x0000000000200947 */ /* 0x006fea0003800000 */
[----:B------:R-:W-:Y:S02]  /*00a0*/  ULDC.64 UR4, c[0x0][0x198] ;  /* 0x0000660000047ab9 */ /* 0x000fe40000000a00 */
[----:B------:R-:W-:Y:S02]  /*00b0*/  UIADD3 UR6, UP0, UR4, 0xf0, URZ ;  /* 0x000000f004067890 */ /* 0x000fe4000ff1e03f */
[----:B------:R-:W-:Y:S02]  /*00c0*/  UIADD3 UR4, UP1, UR4, 0x1f0, URZ ;  /* 0x000001f004047890 */ /* 0x000fe4000ff3e03f */
[----:B------:R-:W-:Y:S02]  /*00d0*/  UIADD3.X UR7, URZ, UR5, URZ, UP0, !UPT ;  /* 0x000000053f077290 */ /* 0x000fe400087fe43f */
[----:B------:R-:W-:-:S07]  /*00e0*/  UIADD3.X UR5, URZ, UR5, URZ, UP1, !UPT ;  /* 0x000000053f057290 */ /* 0x000fce0008ffe43f */
[----:B------:R0:W-:Y:S02]  /*00f0*/  UTMACCTL.PF [UR6] ;  /* 0x00000000060079b9 */ /* 0x0001e40008040000 */
[----:B------:R0:W-:Y:S02]  /*0100*/  UTMACCTL.PF [UR4] ;  /* 0x00000000040079b9 */ /* 0x0001e40008040000 */
[----:B0-----:R-:W-:Y:S01]  /*0110*/  NOP ;  /* 0x0000000000007918 */ /* 0x001fe20000000000 */
.L_x_1:
[----:B------:R-:W-:Y:S05]  /*0120*/  BSYNC B0 ;  /* 0x0000000000007941 */ /* 0x000fea0003800000 */
.L_x_0:
[----:B------:R-:W0:Y:S01]  /*0130*/  SHFL.IDX PT, R0, R0, RZ, 0x1f ;  /* 0x00001fff00007589 */ /* 0x000e2200000e0000 */
[----:B------:R-:W-:-:S04]  /*0140*/  SHF.R.S32.HI R3, RZ, 0x1f, R2 ;  /* 0x0000001fff037819 */ /* 0x000fc80000011402 */
[----:B------:R-:W-:Y:S02]  /*0150*/  LEA.HI R3, R3, R2, RZ, 0x2 ;  /* 0x0000000203037211 */ /* 0x000fe400078f10ff */
[----:B0-----:R-:W-:-:S13]  /*0160*/  ISETP.NE.AND P0, PT, R0, RZ, PT ;  /* 0x000000ff0000720c */ /* 0x001fda0003f05270 */
[----:B------:R-:W-:Y:S05]  /*0170*/  @P0 BRA `(.L_x_2) ;  /* 0x0000000000700947 */ /* 0x000fea0003800000 */
[----:B------:R-:W0:Y:S01]  /*0180*/  S2UR UR8, SR_CgaCtaId ;  /* 0x00000000000879c3 */ /* 0x000e220000008800 */
[----:B------:R-:W-:Y:S01]  /*0190*/  UMOV UR4, 0x400 ;  /* 0x0000040000047882 */ /* 0x000fe20000000000 */
[----:B------:R-:W-:Y:S01]  /*01a0*/  UMOV UR5, 0x1 ;  /* 0x0000000100057882 */ /* 0x000fe20000000000 */
[----:B------:R-:W-:Y:S01]  /*01b0*/  UMOV UR6, 0x80 ;  /* 0x0000008000067882 */ /* 0x000fe20000000000 */
[----:B------:R-:W-:Y:S01]  /*01c0*/  ELECT P0, URZ, PT ;  /* 0x00000000003f782f */ /* 0x000fe20003800000 */
[----:B------:R-:W-:-:S04]  /*01d0*/  UIADD3 UR6, -UR6, 0x100000, URZ ;  /* 0x0010000006067890 */ /* 0x000fc8000fffe13f */
[----:B------:R-:W-:Y:S02]  /*01e0*/  USHF.L.U32 UR7, UR6, 0xb, URZ ;  /* 0x0000000b06077899 */ /* 0x000fe4000800063f */
[----:B------:R-:W-:Y:S02]  /*01f0*/  USHF.L.U32 UR6, UR6, 0x1, URZ ;  /* 0x0000000106067899 */ /* 0x000fe4000800063f */
[----:B0-----:R-:W-:Y:S02]  /*0200*/  ULEA UR8, UR8, UR4, 0x18 ;  /* 0x0000000408087291 */ /* 0x001fe4000f8ec03f */
[----:B------:R-:W-:-:S04]  /*0210*/  UIADD3 UR4, -UR5, 0x100000, URZ ;  /* 0x0010000005047890 */ /* 0x000fc8000fffe13f */
[----:B------:R-:W-:Y:S02]  /*0220*/  USHF.L.U32 UR5, UR4, 0xb, URZ ;  /* 0x0000000b04057899 */ /* 0x000fe4000800063f */
[----:B------:R-:W-:Y:S01]  /*0230*/  USHF.L.U32 UR4, UR4, 0x1, URZ ;  /* 0x0000000104047899 */ /* 0x000fe2000800063f */
[----:B------:R-:W0:Y:S11]  /*0240*/  FENCE.VIEW.ASYNC.S ;  /* 0x00000000000073c6 */ /* 0x000e360000000000 */
[----:B0-----:R0:W1:Y:S01]  /*0250*/  SYNCS.EXCH.64 URZ, [UR8+0x38000], UR4 ;  /* 0x03800004083f75b2 */ /* 0x0010620008000100 */
[----:B------:R0:W2:Y:S01]  /*0260*/  SYNCS.EXCH.64 URZ, [UR8+0x38038], UR6 ;  /* 0x03803806083f75b2 */ /* 0x0000a20008000100 */
[----:B------:R0:W3:Y:S01]  /*0270*/  SYNCS.EXCH.64 URZ, [UR8+0x38008], UR4 ;  /* 0x03800804083f75b2 */ /* 0x0000e20008000100 */
[----:B------:R0:W4:Y:S01]  /*0280*/  SYNCS.EXCH.64 URZ, [UR8+0x38040], UR6 ;  /* 0x03804006083f75b2 */ /* 0x0001220008000100 */
[----:B------:R0:W0:Y:S01]  /*0290*/  SYNCS.EXCH.64 URZ, [UR8+0x38010], UR4 ;  /* 0x03801004083f75b2 */ /* 0x0000220008000100 */
        /* <DEDUP_REMOVED lines=9> */
[----:B------:R-:W-:Y:S01]  /*0330*/  NOP ;  /* 0x0000000000007918 */ /* 0x000fe20000000000 */
.L_x_2:
[----:B0-----:R-:W-:Y:S01]  /*0340*/  ULDC.64 UR4, c[0x0][0x598] ;  /* 0x0001660000047ab9 */ /* 0x001fe20000000a00 */
[----:B------:R-:W-:Y:S01]  /*0350*/  LOP3.LUT R3, R3, 0xfffffffc, RZ, 0xc0, !PT ;  /* 0xfffffffc03037812 */ /* 0x000fe200078ec0ff */
[----:B------:R-:W-:Y:S01]  /*0360*/  NOP ;  /* 0x0000000000007918 */ /* 0x000fe20000000000 */
[----:B------:R-:W-:Y:S01]  /*0370*/  ISETP.NE.U32.AND P0, PT, RZ, UR4, PT ;  /* 0x00000004ff007c0c */ /* 0x000fe2000bf05070 */
[----:B------:R-:W-:Y:S01]  /*0380*/  NOP ;  /* 0x0000000000007918 */ /* 0x000fe20000000000 */
[----:B-1234-:R-:W-:Y:S01]  /*0390*/  BAR.SYNC.DEFER_BLOCKING 0x0 ;  /* 0x0000000000007b1d */ /* 0x01efe20000010000 */
[----:B------:R-:W-:Y:S01]  /*03a0*/  IMAD.IADD R7, R2, 0x1, -R3 ;  /* 0x0000000102077824 */ /* 0x000fe200078e0a03 */
[----:B------:R-:W-:Y:S02]  /*03b0*/  ISETP.NE.AND.EX P0, PT, RZ, UR5, PT, P0 ;  /* 0x00000005ff007c0c */ /* 0x000fe4000bf05300 */
[C---:B------:R-:W-:Y:S02]  /*03c0*/  ISETP.NE.AND P2, PT, R8.reuse, 0x1, PT ;  /* 0x000000010800780c */ /* 0x040fe40003f45270 */
[----:B------:R-:W-:Y:S01]  /*03d0*/  LOP3.LUT P1, RZ, R8, R7, RZ, 0xfc, !PT ;  /* 0x0000000708ff7212 */ /* 0x000fe2000782fcff */
[----:B------:R-:W-:-:S03]  /*03e0*/  ULDC.64 UR12, c[0x0][0x208] ;  /* 0x00008200000c7ab9 */ /* 0x000fc60000000a00 */
[----:B------:R-:W-:-:S04]  /*03f0*/  SEL R3, RZ, 0x1, P1 ;  /* 0x00000001ff037807 */ /* 0x000fc80000800000 */
[----:B------:R-:W-:Y:S01]  /*0400*/  SEL R3, R3, 0x2, P2 ;  /* 0x0000000203037807 */ /* 0x000fe20001000000 */
[----:B------:R-:W-:Y:S06]  /*0410*/  @!P0 BRA `(.L_x_3) ;  /* 0x00000000001c8947 */ /* 0x000fec0003800000 */
[----:B------:R-:W0:Y:S02]  /*0420*/  LDC.64 R4, c[0x0][0x598] ;  /* 0x00016600ff047b82 */ /* 0x000e240000000a00 */
[----:B0-----:R-:W2:Y:S02]  /*0430*/  LDG.E.64 R4, desc[UR12][R4.64] ;  /* 0x0000000c04047981 */ /* 0x001ea4000c1e1b00 */
[----:B--2---:R-:W-:-:S04]  /*0440*/  ISETP.NE.U32.AND P0, PT, R4, RZ, PT ;  /* 0x000000ff0400720c */ /* 0x004fc80003f05070 */
[----:B------:R-:W-:-:S13]  /*0450*/  ISETP.NE.AND.EX P0, PT, R5, RZ, PT, P0 ;  /* 0x000000ff0500720c */ /* 0x000fda0003f05300 */
[----:B------:R-:W-:Y:S05]  /*0460*/  @!P0 BRA `(.L_x_3) ;  /* 0x0000000000088947 */ /* 0x000fea0003800000 */
[----:B------:R2:W5:Y:S01]  /*0470*/  LD.E R0, desc[UR12][R4.64] ;  /* 0x0000000c04007980 */ /* 0x000562000c101900 */
[----:B------:R-:W-:Y:S05]  /*0480*/  BRA `(.L_x_4) ;  /* 0x0000000000207947 */ /* 0x000fea0003800000 */
.L_x_3:
[----:B------:R-:W-:Y:S02]  /*0490*/  ULDC.64 UR4, c[0x0][0x588] ;  /* 0x0001620000047ab9 */ /* 0x000fe40000000a00 */
[----:B------:R-:W-:-:S04]  /*04a0*/  ISETP.NE.U32.AND P0, PT, RZ, UR4, PT ;  /* 0x00000004ff007c0c */ /* 0x000fc8000bf05070 */
[----:B------:R-:W-:-:S13]  /*04b0*/  ISETP.NE.AND.EX P0, PT, RZ, UR5, PT, P0 ;  /* 0x00000005ff007c0c */ /* 0x000fda000bf05300 */
[----:B------:R-:W-:Y:S05]  /*04c0*/  @!P0 BRA `(.L_x_5) ;  /* 0x00000000000c8947 */ /* 0x000fea0003800000 */
[----:B------:R-:W0:Y:S02]  /*04d0*/  LDC.64 R4, c[0x0][0x588] ;  /* 0x00016200ff047b82 */ /* 0x000e240000000a00 */
[----:B0-----:R1:W5:Y:S01]  /*04e0*/  LDG.E R0, desc[UR12][R4.64] ;  /* 0x0000000c04007981 */ /* 0x001362000c1e1900 */
[----:B------:R-:W-:Y:S05]  /*04f0*/  BRA `(.L_x_4) ;  /* 0x0000000000047947 */ /* 0x000fea0003800000 */
.L_x_5:
[----:B------:R-:W0:Y:S02]  /*0500*/  LDC R0, c[0x0][0x580] ;  /* 0x00016000ff007b82 */ /* 0x000e240000000800 */
.L_x_4:
[----:B------:R-:W-:Y:S02]  /*0510*/  ULDC.64 UR4, c[0x0][0x5a0] ;  /* 0x0001680000047ab9 */ /* 0x000fe40000000a00 */
[----:B------:R-:W-:-:S04]  /*0520*/  ISETP.NE.U32.AND P0, PT, RZ, UR4, PT ;  /* 0x00000004ff007c0c */ /* 0x000fc8000bf05070 */
[----:B------:R-:W-:-:S13]  /*0530*/  ISETP.NE.AND.EX P0, PT, RZ, UR5, PT, P0 ;  /* 0x00000005ff007c0c */ /* 0x000fda000bf05300 */
[----:B------:R-:W-:Y:S05]  /*0540*/  @!P0 BRA `(.L_x_6) ;  /* 0x00000000001c8947 */ /* 0x000fea0003800000 */
[----:B-12---:R-:W1:Y:S02]  /*0550*/  LDC.64 R4, c[0x0][0x5a0] ;  /* 0x00016800ff047b82 */ /* 0x006e640000000a00 */
[----:B-1----:R-:W2:Y:S02]  /*0560*/  LDG.E.64 R4, desc[UR12][R4.64] ;  /* 0x0000000c04047981 */ /* 0x002ea4000c1e1b00 */
[----:B--2---:R-:W-:-:S04]  /*0570*/  ISETP.NE.U32.AND P0, PT, R4, RZ, PT ;  /* 0x000000ff0400720c */ /* 0x004fc80003f05070 */
[----:B------:R-:W-:-:S13]  /*0580*/  ISETP.NE.AND.EX P0, PT, R5, RZ, PT, P0 ;  /* 0x000000ff0500720c */ /* 0x000fda0003f05300 */
[----:B------:R-:W-:Y:S05]  /*0590*/  @!P0 BRA `(.L_x_6) ;  /* 0x0000000000088947 */ /* 0x000fea0003800000 */
[----:B------:R1:W5:Y:S01]  /*05a0*/  LD.E R2, desc[UR12][R4.64] ;  /* 0x0000000c04027980 */ /* 0x000362000c101900 */
[----:B------:R-:W-:Y:S05]  /*05b0*/  BRA `(.L_x_7) ;  /* 0x0000000000207947 */ /* 0x000fea0003800000 */
.L_x_6:
[----:B------:R-:W-:Y:S02]  /*05c0*/  ULDC.64 UR4, c[0x0][0x590] ;  /* 0x0001640000047ab9 */ /* 0x000fe40000000a00 */
[----:B------:R-:W-:-:S04]  /*05d0*/  ISETP.NE.U32.AND P0, PT, RZ, UR4, PT ;  /* 0x00000004ff007c0c */ /* 0x000fc8000bf05070 */
[----:B------:R-:W-:-:S13]  /*05e0*/  ISETP.NE.AND.EX P0, PT, RZ, UR5, PT, P0 ;  /* 0x00000005ff007c0c */ /* 0x000fda000bf05300 */
[----:B------:R-:W-:Y:S05]  /*05f0*/  @!P0 BRA `(.L_x_8) ;  /* 0x00000000000c8947 */ /* 0x000fea0003800000 */
[----:B-12---:R-:W1:Y:S02]  /*0600*/  LDC.64 R4, c[0x0][0x590] ;  /* 0x00016400ff047b82 */ /* 0x006e640000000a00 */
[----:B-1----:R4:W5:Y:S01]  /*0610*/  LDG.E R2, desc[UR12][R4.64] ;  /* 0x0000000c04027981 */ /* 0x002962000c1e1900 */
[----:B------:R-:W-:Y:S05]  /*0620*/  BRA `(.L_x_7) ;  /* 0x0000000000047947 */ /* 0x000fea0003800000 */
.L_x_8:
[----:B------:R-:W3:Y:S02]  /*0630*/  LDC R2, c[0x0][0x584] ;  /* 0x00016100ff027b82 */ /* 0x000ee40000000800 */
.L_x_7:
[----:B-12-4-:R-:W1:Y:S01]  /*0640*/  LDC R4, c[0x0][0x4c0] ;  /* 0x00013000ff047b82 */ /* 0x016e620000000800 */
[----:B------:R-:W2:Y:S07]  /*0650*/  S2R R13, SR_CTAID.Y ;  /* 0x00000000000d7919 */ /* 0x000eae0000002600 */
[----:B------:R-:W4:Y:S01]  /*0660*/  LDC R23, c[0x0][0x4c4] ;  /* 0x00013100ff177b82 */ /* 0x000f220000000800 */
[----:B-1----:R-:W-:-:S05]  /*0670*/  VIADD R4, R4, 0x7f ;  /* 0x0000007f04047836 */ /* 0x002fca0000000000 */
[----:B------:R-:W-:Y:S02]  /*0680*/  SHF.R.S32.HI R5, RZ, 0x1f, R4 ;  /* 0x0000001fff057819 */ /* 0x000fe40000011404 */
[----:B----4-:R-:W-:Y:S02]  /*0690*/  IABS R16, R23 ;  /* 0x0000001700107213 */ /* 0x010fe40000000000 */
[----:B------:R-:W-:Y:S02]  /*06a0*/  LEA.HI R5, R5, R4, RZ, 0x7 ;  /* 0x0000000405057211 */ /* 0x000fe400078f38ff */
[----:B------:R-:W1:Y:S02]  /*06b0*/  I2F.RP R10, R16 ;  /* 0x00000010000a7306 */ /* 0x000e640000209400 */
[----:B------:R-:W-:-:S04]  /*06c0*/  SHF.R.S32.HI R6, RZ, 0x7, R5 ;  /* 0x00000007ff067819 */ /* 0x000fc80000011405 */
[-C--:B------:R-:W-:Y:S02]  /*06d0*/  IABS R14, R6.reuse ;  /* 0x00000006000e7213 */ /* 0x080fe40000000000 */
[----:B------:R-:W-:Y:S02]  /*06e0*/  IABS R15, R6 ;  /* 0x00000006000f7213 */ /* 0x000fe40000000000 */
[----:B------:R-:W4:Y:S08]  /*06f0*/  I2F.RP R9, R14 ;  /* 0x0000000e00097306 */ /* 0x000f300000209400 */
[----:B-1----:R-:W-:Y:S08]  /*0700*/  MUFU.RCP R10, R10 ;  /* 0x0000000a000a7308 */ /* 0x002ff00000001000 */
[----:B----4-:R-:W1:Y:S02]  /*0710*/  MUFU.RCP R9, R9 ;  /* 0x0000000900097308 */ /* 0x010e640000001000 */
[----:B-1----:R-:W-:Y:S01]  /*0720*/  VIADD R4, R9, 0xffffffe ;  /* 0x0ffffffe09047836 */ /* 0x002fe20000000000 */
[----:B--2---:R-:W-:-:S05]  /*0730*/  IABS R9, R13 ;  /* 0x0000000d00097213 */ /* 0x004fca0000000000 */
[----:B------:R1:W2:Y:S02]  /*0740*/  F2I.FTZ.U32.TRUNC.NTZ R5, R4 ;  /* 0x0000000400057305 */ /* 0x0002a4000021f000 */
[----:B-1----:R-:W-:Y:S02]  /*0750*/  IMAD.MOV.U32 R4, RZ, RZ, RZ ;  /* 0x000000ffff047224 */ /* 0x002fe400078e00ff */
[----:B--2---:R-:W-:-:S04]  /*0760*/  IMAD.MOV R11, RZ, RZ, -R5 ;  /* 0x000000ffff0b7224 */ /* 0x004fc800078e0a05 */
[----:B------:R-:W-:-:S04]  /*0770*/  IMAD R11, R11, R14, RZ ;  /* 0x0000000e0b0b7224 */ /* 0x000fc800078e02ff */
[----:B------:R-:W-:-:S04]  /*0780*/  IMAD.HI.U32 R5, R5, R11, R4 ;  /* 0x0000000b05057227 */ /* 0x000fc800078e0004 */
[----:B------:R-:W-:Y:S02]  /*0790*/  IMAD.MOV R11, RZ, RZ, -R15 ;  /* 0x000000ffff0b7224 */ /* 0x000fe400078e0a0f */
[----:B------:R-:W-:-:S04]  /*07a0*/  IMAD.HI.U32 R4, R5, R9, RZ ;  /* 0x0000000905047227 */ /* 0x000fc800078e00ff */
[----:B------:R-:W-:Y:S01]  /*07b0*/  IMAD R5, R4, R11, R9 ;  /* 0x0000000b04057224 */ /* 0x000fe200078e0209 */
[----:B------:R-:W-:Y:S01]  /*07c0*/  LOP3.LUT R9, R13, R6, RZ, 0x3c, !PT ;  /* 0x000000060d097212 */ /* 0x000fe200078e3cff */
[----:B------:R-:W-:-:S03]  /*07d0*/  VIADD R11, R10, 0xffffffe ;  /* 0x0ffffffe0a0b7836 */ /* 0x000fc60000000000 */
[----:B------:R-:W-:Y:S02]  /*07e0*/  ISETP.GT.U32.AND P1, PT, R14, R5, PT ;  /* 0x000000050e00720c */ /* 0x000fe40003f24070 */
[----:B------:R-:W-:-:S11]  /*07f0*/  ISETP.GE.AND P2, PT, R9, RZ, PT ;  /* 0x000000ff0900720c */ /* 0x000fd60003f46270 */
[----:B------:R-:W-:Y:S02]  /*0800*/  @!P1 IMAD.IADD R5, R5, 0x1, -R14 ;  /* 0x0000000105059824 */ /* 0x000fe400078e0a0e */
[----:B------:R-:W-:Y:S01]  /*0810*/  @!P1 VIADD R4, R4, 0x1 ;  /* 0x0000000104049836 */ /* 0x000fe20000000000 */
[----:B------:R-:W-:Y:S02]  /*0820*/  ISETP.NE.AND P1, PT, R6, RZ, PT ;  /* 0x000000ff0600720c */ /* 0x000fe40003f25270 */
[----:B------:R-:W-:Y:S02]  /*0830*/  ISETP.GE.U32.AND P0, PT, R5, R14, PT ;  /* 0x0000000e0500720c */ /* 0x000fe40003f06070 */
[----:B------:R1:W2:Y:S02]  /*0840*/  F2I.FTZ.U32.TRUNC.NTZ R5, R11 ;  /* 0x0000000b00057305 */ /* 0x0002a4000021f000 */
[----:B-1----:R-:W1:Y:S09]  /*0850*/  LDC R11, c[0x0][0x290] ;  /* 0x0000a400ff0b7b82 */ /* 0x002e720000000800 */
[----:B------:R-:W-:-:S04]  /*0860*/  @P0 VIADD R4, R4, 0x1 ;  /* 0x0000000104040836 */ /* 0x000fc80000000000 */
[----:B------:R-:W-:Y:S02]  /*0870*/  IMAD.MOV.U32 R18, RZ, RZ, R4 ;  /* 0x000000ffff127224 */ /* 0x000fe400078e0004 */
[----:B--2---:R-:W-:Y:S02]  /*0880*/  IMAD.MOV R9, RZ, RZ, -R5 ;  /* 0x000000ffff097224 */ /* 0x004fe400078e0a05 */
[----:B------:R-:W-:Y:S01]  /*0890*/  @!P2 IMAD.MOV R18, RZ, RZ, -R18 ;  /* 0x000000ffff12a224 */ /* 0x000fe200078e0a12 */
[----:B------:R-:W-:Y:S01]  /*08a0*/  @!P1 LOP3.LUT R18, RZ, R6, RZ, 0x33, !PT ;  /* 0x00000006ff129212 */ /* 0x000fe200078e33ff */
[----:B------:R-:W-:Y:S02]  /*08b0*/  IMAD R9, R9, R16, RZ ;  /* 0x0000001009097224 */ /* 0x000fe400078e02ff */
[----:B------:R-:W-:Y:S01]  /*08c0*/  IMAD.MOV.U32 R4, RZ, RZ, RZ ;  /* 0x000000ffff047224 */ /* 0x000fe200078e00ff */
[----:B------:R-:W-:-:S03]  /*08d0*/  IABS R10, R18 ;  /* 0x00000012000a7213 */ /* 0x000fc60000000000 */
[----:B------:R-:W-:-:S04]  /*08e0*/  IMAD.HI.U32 R4, R5, R9, R4 ;  /* 0x0000000905047227 */ /* 0x000fc800078e0004 */
[----:B------:R-:W-:-:S04]  /*08f0*/  IMAD.MOV.U32 R5, RZ, RZ, R10 ;  /* 0x000000ffff057224 */ /* 0x000fc800078e000a */
[----:B------:R-:W-:-:S04]  /*0900*/  IMAD.HI.U32 R4, R4, R5, RZ ;  /* 0x0000000504047227 */ /* 0x000fc800078e00ff */
[----:B------:R-:W-:-:S04]  /*0910*/  IMAD.MOV R9, RZ, RZ, -R4 ;  /* 0x000000ffff097224 */ /* 0x000fc800078e0a04 */
[----:B------:R-:W-:Y:S02]  /*0920*/  IMAD R5, R16, R9, R5 ;  /* 0x0000000910057224 */ /* 0x000fe400078e0205 */
[----:B------:R-:W-:-:S03]  /*0930*/  IMAD.MOV R9, RZ, RZ, -R18 ;  /* 0x000000ffff097224 */ /* 0x000fc600078e0a12 */
[----:B------:R-:W-:Y:S01]  /*0940*/  ISETP.GT.U32.AND P1, PT, R16, R5, PT ;  /* 0x000000051000720c */ /* 0x000fe20003f24070 */
[----:B------:R-:W-:-:S12]  /*0950*/  IMAD R6, R6, R9, R13 ;  /* 0x0000000906067224 */ /* 0x000fd800078e020d */
[----:B------:R-:W-:Y:S02]  /*0960*/  @!P1 IMAD.IADD R5, R5, 0x1, -R16 ;  /* 0x0000000105059824 */ /* 0x000fe400078e0a10 */
[----:B------:R-:W-:Y:S01]  /*0970*/  @!P1 VIADD R4, R4, 0x1 ;  /* 0x0000000104049836 */ /* 0x000fe20000000000 */
[----:B------:R-:W-:Y:S02]  /*0980*/  ISETP.NE.AND P1, PT, R23, RZ, PT ;  /* 0x000000ff1700720c */ /* 0x000fe40003f25270 */
[----:B------:R-:W-:Y:S02]  /*0990*/  ISETP.GE.U32.AND P0, PT, R5, R16, PT ;  /* 0x000000100500720c */ /* 0x000fe40003f06070 */
[----:B------:R-:W-:-:S04]  /*09a0*/  LOP3.LUT R5, R18, R23, RZ, 0x3c, !PT ;  /* 0x0000001712057212 */ /* 0x000fc800078e3cff */
[----:B------:R-:W-:Y:S01]  /*09b0*/  ISETP.GE.AND P2, PT, R5, RZ, PT ;  /* 0x000000ff0500720c */ /* 0x000fe20003f46270 */
[----:B-1----:R-:W-:-:S05]  /*09c0*/  VIADD R5, R11, 0x3f ;  /* 0x0000003f0b057836 */ /* 0x002fca0000000000 */
[----:B------:R-:W-:Y:S01]  /*09d0*/  SHF.R.S32.HI R10, RZ, 0x1f, R5 ;  /* 0x0000001fff0a7819 */ /* 0x000fe20000011405 */
[----:B------:R-:W-:Y:S01]  /*09e0*/  @P0 VIADD R4, R4, 0x1 ;  /* 0x0000000104040836 */ /* 0x000fe20000000000 */
[----:B------:R-:W-:Y:S02]  /*09f0*/  ISETP.NE.AND P0, PT, R8, RZ, PT ;  /* 0x000000ff0800720c */ /* 0x000fe40003f05270 */
[----:B------:R-:W-:-:S03]  /*0a00*/  LEA.HI R5, R10, R5, RZ, 0x6 ;  /* 0x000000050a057211 */ /* 0x000fc600078f30ff */
[----:B------:R-:W-:Y:S01]  /*0a10*/  @!P2 IMAD.MOV R4, RZ, RZ, -R4 ;  /* 0x000000ffff04a224 */ /* 0x000fe200078e0a04 */
[----:B------:R-:W-:Y:S02]  /*0a20*/  @!P1 LOP3.LUT R4, RZ, R23, RZ, 0x33, !PT ;  /* 0x00000017ff049212 */ /* 0x000fe400078e33ff */
[----:B------:R-:W-:-:S03]  /*0a30*/  SHF.R.S32.HI R5, RZ, 0x6, R5 ;  /* 0x00000006ff057819 */ /* 0x000fc60000011405 */
[----:B------:R-:W-:-:S04]  /*0a40*/  IMAD.MOV R14, RZ, RZ, -R4 ;  /* 0x000000ffff0e7224 */ /* 0x000fc800078e0a04 */
[----:B------:R-:W-:Y:S01]  /*0a50*/  IMAD R23, R23, R14, R18 ;  /* 0x0000000e17177224 */ /* 0x000fe200078e0212 */
[----:B------:R-:W-:Y:S06]  /*0a60*/  @!P0 BRA `(.L_x_9) ;  /* 0x000000a4002c8947 */ /* 0x000fec0003800000 */
[----:B------:R-:W-:-:S13]  /*0a70*/  ISETP.NE.AND P0, PT, R8, 0x1, PT ;  /* 0x000000010800780c */ /* 0x000fda0003f05270 */
[----:B------:R-:W-:Y:S05]  /*0a80*/  @P0 EXIT ;  /* 0x000000000000094d */ /* 0x000fea0003800000 */
[----:B------:R-:W-:Y:S01]  /*0a90*/  ISETP.GE.AND P0, PT, R11, 0x1, PT ;  /* 0x000000010b00780c */ /* 0x000fe20003f06270 */
[----:B------:R-:W-:Y:S01]  /*0aa0*/  UMOV UR4, URZ ;  /* 0x0000003f00047c82 */ /* 0x000fe20008000000 */
[----:B------:R-:W-:Y:S02]  /*0ab0*/  CS2R R86, SRZ ;  /* 0x0000000000567805 */ /* 0x000fe4000001ff00 */
[----:B------:R-:W-:Y:S02]  /*0ac0*/  CS2R R88, SRZ ;  /* 0x0000000000587805 */ /* 0x000fe4000001ff00 */
[----:B------:R-:W-:Y:S02]  /*0ad0*/  CS2R R90, SRZ ;  /* 0x00000000005a7805 */ /* 0x000fe4000001ff00 */
[----:B------:R-:W-:Y:S02]  /*0ae0*/  CS2R R92, SRZ ;  /* 0x00000000005c7805 */ /* 0x000fe4000001ff00 */
[----:B------:R-:W-:-:S02]  /*0af0*/  CS2R R94, SRZ ;  /* 0x00000000005e7805 */ /* 0x000fc4000001ff00 */
[----:B------:R-:W-:Y:S02]  /*0b00*/  CS2R R96, SRZ ;  /* 0x0000000000607805 */ /* 0x000fe4000001ff00 */
        /* <DEDUP_REMOVED lines=57> */
[----:B------:R-:W-:Y:S01]  /*0ea0*/  CS2R R84, SRZ ;  /* 0x0000000000547805 */ /* 0x000fe2000001ff00 */
[----:B------:R-:W-:Y:S06]  /*0eb0*/  @!P0 BRA `(.L_x_10) ;  /* 0x0000000000d48947 */ /* 0x000fec0003800000 */
[----:B------:R-:W-:-:S04]  /*0ec0*/  LOP3.LUT R7, R3, 0x1, RZ, 0xfc, !PT ;  /* 0x0000000103077812 */ /* 0x000fc800078efcff */
[----:B------:R-:W-:-:S13]  /*0ed0*/  ISETP.NE.AND P0, PT, R7, 0x3, PT ;  /* 0x000000030700780c */ /* 0x000fda0003f05270 */
[----:B------:R-:W-:Y:S05]  /*0ee0*/  @!P0 BRA `(.L_x_11) ;  /* 0x0000000000048947 */ /* 0x000fea0003800000 */
[----:B------:R-:W-:Y:S01]  /*0ef0*/  BPT.TRAP 0x1 ;  /* 0x000000040000795c */ /* 0x000fe20000300000 */
.L_x_11:
[----:B------:R-:W1:Y:S01]  /*0f00*/  S2UR UR5, SR_CgaCtaId ;  /* 0x00000000000579c3 */ /* 0x000e620000008800 */
[----:B------:R-:W-:Y:S01]  /*0f10*/  SHF.L.U32 R7, RZ, 0x1f, RZ ;  /* 0x0000001fff077819 */ /* 0x000fe200000006ff */
[----:B------:R-:W-:Y:S02]  /*0f20*/  UMOV UR4, 0x400 ;  /* 0x0000040000047882 */ /* 0x000fe40000000000 */
[----:B-1----:R-:W-:-:S12]  /*0f30*/  ULEA UR6, UR5, UR4, 0x18 ;  /* 0x0000000405067291 */ /* 0x002fd8000f8ec03f */
.L_x_12:
[----:B-1----:R-:W-:-:S04]  /*0f40*/  IMAD.U32 R8, RZ, RZ, UR6 ;  /* 0x00000006ff087e24 */ /* 0x002fc8000f8e00ff */
[----:B------:R1:W2:Y:S03]  /*0f50*/  SYNCS.PHASECHK.TRANS64.TRYWAIT P0, [R8+URZ+0x38000], R7 ;  /* 0x03800007080075a7 */ /* 0x0002a6000800017f */
[----:B--2---:R-:W-:Y:S05]  /*0f60*/  @!P0 NANOSLEEP.SYNCS 0x989680 ;  /* 0x009896800000895d */ /* 0x004fea0003900000 */
[----:B------:R-:W2:Y:S02]  /*0f70*/  @!P0 SYNCS.PHASECHK.TRANS64 P0, [R8+URZ+0x38000], R7 ;  /* 0x03800007080085a7 */ /* 0x000ea4000800007f */
[----:B--2---:R-:W-:Y:S05]  /*0f80*/  @!P0 BRA `(.L_x_12) ;  /* 0xfffffffc00ec8947 */ /* 0x004fea000383ffff */
[----:B------:R-:W-:Y:S01]  /*0f90*/  UIADD3 UR4, UR6, 0x1c000, URZ ;  /* 0x0001c00006047890 */ /* 0x000fe2000fffe03f */
[----:B------:R-:W-:Y:S01]  /*0fa0*/  WARPGROUP.ARRIVE ;  /* 0x00000000000079c5 */ /* 0x000fe20000000000 */
[----:B------:R-:W-:Y:S02]  /*0fb0*/  UMOV UR7, 0x40000040 ;  /* 0x4000004000077882 */ /* 0x000fe40000000000 */
[----:B------:R-:W-:Y:S02]  /*0fc0*/  USHF.R.U32.HI UR5, URZ, 0x4, UR4 ;  /* 0x000000043f057899 */ /* 0x000fe40008011604 */
[----:B------:R-:W-:Y:S02]  /*0fd0*/  USHF.R.U32.HI UR4, URZ, 0x4, UR6 ;  /* 0x000000043f047899 */ /* 0x000fe40008011606 */
[----:B------:R-:W-:Y:S02]  /*0fe0*/  ULOP3.LUT UR5, UR5, 0x3fff, URZ, 0xc0, !UPT ;  /* 0x00003fff05057892 */ /* 0x000fe4000f8ec03f */
[----:B------:R-:W-:-:S02]  /*0ff0*/  ULOP3.LUT UR8, UR4, 0x3fff, URZ, 0xc0, !UPT ;  /* 0x00003fff04087892 */ /* 0x000fc4000f8ec03f */
[----:B------:R-:W-:-:S03]  /*1000*/  ULOP3.LUT UR9, UR5, 0x2000000, URZ, 0xfc, !UPT ;  /* 0x0200000005097892 */ /* 0x000fc6000f8efc3f */
[----:B------:R-:W-:Y:S02]  /*1010*/  UMOV UR5, 0x40000040 ;  /* 0x4000004000057882 */ /* 0x000fe40000000000 */
[----:B------:R-:W-:Y:S02]  /*1020*/  UMOV UR4, UR8 ;  /* 0x0000000800047c82 */ /* 0x000fe40008000000 */
[----:B------:R-:W-:Y:S02]  /*1030*/  UMOV UR6, UR9 ;  /* 0x0000000900067c82 */ /* 0x000fe40008000000 */
[----:B------:R-:W-:Y:S01]  /*1040*/  HGMMA.64x128x16.F32.BF16 R88, gdesc[UR4].tnspA.tnspB, RZ, !UPT ;  /* 0x61e00000045879f0 */ /* 0x000fe2000c7018ff */
[----:B------:R-:W-:Y:S01]  /*1050*/  UIADD3 UR4, UR8, 0x200, URZ ;  /* 0x0000020008047890 */ /* 0x000fe2000fffe03f */
[----:B------:R-:W-:-:S10]  /*1060*/  UMOV UR5, 0x40000040 ;  /* 0x4000004000057882 */ /* 0x000fd40000000000 */
[----:B------:R-:W-:Y:S01]  /*1070*/  HGMMA.64x128x16.F32.BF16 R24, gdesc[UR4].tnspA.tnspB, RZ, !UPT ;  /* 0x61e00000041879f0 */ /* 0x000fe2000c7018ff */
[----:B------:R-:W-:Y:S02]  /*1080*/  UIADD3 UR4, UR8, 0x80, URZ ;  /* 0x0000008008047890 */ /* 0x000fe4000fffe03f */
[----:B------:R-:W-:Y:S01]  /*1090*/  UIADD3 UR6, UR9, 0x80, URZ ;  /* 0x0000008009067890 */ /* 0x000fe2000fffe03f */
[----:B------:R-:W-:Y:S01]  /*10a0*/  UMOV UR5, 0x40000040 ;  /* 0x4000004000057882 */ /* 0x000fe20000000000 */
[----:B------:R-:W-:-:S07]  /*10b0*/  UMOV UR7, 0x40000040 ;  /* 0x4000004000077882 */ /* 0x000fce0000000000 */
[----:B------:R-:W-:Y:S01]  /*10c0*/  HGMMA.64x128x16.F32.BF16 R88, gdesc[UR4].tnspA.tnspB, R88 ;  /* 0x61e00000045879f0 */ /* 0x000fe20008701858 */
[----:B------:R-:W-:Y:S01]  /*10d0*/  UIADD3 UR4, UR8, 0x280, URZ ;  /* 0x0000028008047890 */ /* 0x000fe2000fffe03f */
[----:B------:R-:W-:-:S10]  /*10e0*/  UMOV UR5, 0x40000040 ;  /* 0x4000004000057882 */ /* 0x000fd40000000000 */
[----:B------:R-:W-:Y:S01]  /*10f0*/  HGMMA.64x128x16.F32.BF16 R24, gdesc[UR4].tnspA.tnspB, R24 ;  /* 0x61e00000041879f0 */ /* 0x000fe20008701818 */
        /* <DEDUP_REMOVED lines=15> */
[----:B------:R-:W-:Y:S01]  /*11f0*/  HGMMA.64x128x16.F32.BF16 R24, gdesc[UR4].tnspA.tnspB, R24, gsb0 ;  /* 0x61e00000041879f0 */ /* 0x000fe20008001818 */
[----:B------:R-:W-:-:S05]  /*1200*/  UMOV UR4, 0x1 ;  /* 0x0000000100047882 */ /* 0x000fca0000000000 */
.L_x_10:
[----:B-1----:R-:W-:-:S05]  /*1210*/  VIMNMX R8, R5, 0x1, PT ;  /* 0x0000000105087848 */ /* 0x002fca0003fe0100 */
[----:B------:R-:W-:-:S05]  /*1220*/  IMAD.IADD R5, R5, 0x1, -R8 ;  /* 0x0000000105057824 */ /* 0x000fca00078e0a08 */
[----:B------:R-:W-:-:S13]  /*1230*/  ISETP.GE.AND P0, PT, R5, 0x1, PT ;  /* 0x000000010500780c */ /* 0x000fda0003f06270 */
[----:B------:R-:W-:Y:S05]  /*1240*/  @!P0 BRA `(.L_x_13) ;  /* 0x0000000400448947 */ /* 0x000fea0003800000 */
[----:B------:R-:W1:Y:S01]  /*1250*/  S2UR UR5, SR_CgaCtaId ;  /* 0x00000000000579c3 */ /* 0x000e620000008800 */
[----:B------:R-:W-:Y:S01]  /*1260*/  UMOV UR6, 0x400 ;  /* 0x0000040000067882 */ /* 0x000fe20000000000 */
[----:B------:R-:W-:Y:S01]  /*1270*/  LOP3.LUT R11, R3, 0x1, RZ, 0xfc, !PT ;  /* 0x00000001030b7812 */ /* 0x000fe200078efcff */
[----:B------:R-:W-:Y:S01]  /*1280*/  IMAD.MOV.U32 R10, RZ, RZ, RZ ;  /* 0x000000ffff0a7224 */ /* 0x000fe200078e00ff */
[----:B------:R-:W-:Y:S01]  /*1290*/  UISETP.NE.U32.AND UP0, UPT, UR4, URZ, UPT ;  /* 0x0000003f0400728c */ /* 0x000fe2000bf05070 */
[----:B------:R-:W-:Y:S01]  /*12a0*/  IMAD.MOV.U32 R7, RZ, RZ, R5 ;  /* 0x000000ffff077224 */ /* 0x000fe200078e0005 */
[----:B-1----:R-:W-:-:S04]  /*12b0*/  ULEA UR6, UR5, UR6, 0x18 ;  /* 0x0000000605067291 */ /* 0x002fc8000f8ec03f */
[----:B------:R-:W-:Y:S02]  /*12c0*/  UIADD3 UR5, UR6, 0x1c000, URZ ;  /* 0x0001c00006057890 */ /* 0x000fe4000fffe03f */
[----:B------:R-:W-:Y:S02]  /*12d0*/  USHF.R.U32.HI UR7, URZ, 0x4, UR6 ;  /* 0x000000043f077899 */ /* 0x000fe40008011606 */
[----:B------:R-:W-:Y:S02]  /*12e0*/  USHF.R.U32.HI UR5, URZ, 0x4, UR5 ;  /* 0x000000043f057899 */ /* 0x000fe40008011605 */
[----:B------:R-:W-:Y:S02]  /*12f0*/  ULOP3.LUT UR7, UR7, 0x3fff, URZ, 0xc0, !UPT ;  /* 0x00003fff07077892 */ /* 0x000fe4000f8ec03f */
[----:B------:R-:W-:-:S04]  /*1300*/  ULOP3.LUT UR5, UR5, 0x3fff, URZ, 0xc0, !UPT ;  /* 0x00003fff05057892 */ /* 0x000fc8000f8ec03f */
[----:B------:R-:W-:-:S03]  /*1310*/  ULOP3.LUT UR16, UR5, 0x2000000, URZ, 0xfc, !UPT ;  /* 0x0200000005107892 */ /* 0x000fc6000f8efc3f */
[----:B------:R-:W-:-:S09]  /*1320*/  UMOV UR5, URZ ;  /* 0x0000003f00057c82 */ /* 0x000fd20008000000 */
.L_x_18:
[----:B------:R-:W-:-:S13]  /*1330*/  ISETP.NE.AND P1, PT, R11, 0x3, PT ;  /* 0x000000030b00780c */ /* 0x000fda0003f25270 */
[----:B-1----:R-:W-:Y:S05]  /*1340*/  @!P1 BRA `(.L_x_14) ;  /* 0x0000000000049947 */ /* 0x002fea0003800000 */
[----:B------:R-:W-:Y:S01]  /*1350*/  BPT.TRAP 0x1 ;  /* 0x000000040000795c */ /* 0x000fe20000300000 */
.L_x_14:
[----:B------:R-:W-:Y:S01]  /*1360*/  SHF.L.U32 R8, R10, 0x1f, RZ ;  /* 0x0000001f0a087819 */ /* 0x000fe200000006ff */
[----:B------:R-:W-:-:S12]  /*1370*/  ULEA UR8, UR4, UR6, 0x3 ;  /* 0x0000000604087291 */ /* 0x000fd8000f8e183f */
.L_x_15:
[----:B-1----:R-:W-:-:S04]  /*1380*/  IMAD.U32 R9, RZ, RZ, UR8 ;  /* 0x00000008ff097e24 */ /* 0x002fc8000f8e00ff */
[----:B------:R1:W2:Y:S03]  /*1390*/  SYNCS.PHASECHK.TRANS64.TRYWAIT P0, [R9+URZ+0x38000], R8 ;  /* 0x03800008090075a7 */ /* 0x0002a6000800017f */
[----:B--2---:R-:W-:Y:S05]  /*13a0*/  @!P0 NANOSLEEP.SYNCS 0x989680 ;  /* 0x009896800000895d */ /* 0x004fea0003900000 */
[----:B------:R-:W2:Y:S02]  /*13b0*/  @!P0 SYNCS.PHASECHK.TRANS64 P0, [R9+URZ+0x38000], R8 ;  /* 0x03800008090085a7 */ /* 0x000ea4000800007f */
[----:B--2---:R-:W-:Y:S05]  /*13c0*/  @!P0 BRA `(.L_x_15) ;  /* 0xfffffffc00ec8947 */ /* 0x004fea000383ffff */
[----:B------:R-:W-:Y:S01]  /*13d0*/  ULEA UR14, UR4, UR7, 0xa ;  /* 0x00000007040e7291 */ /* 0x000fe2000f8e503f */
[----:B------:R-:W-:Y:S01]  /*13e0*/  WARPGROUP.ARRIVE ;  /* 0x00000000000079c5 */ /* 0x000fe20000000000 */
[----:B------:R-:W-:Y:S01]  /*13f0*/  ULEA UR15, UR4, UR16, 0xa ;  /* 0x00000010040f7291 */ /* 0x000fe2000f8e503f */
[----:B------:R-:W-:Y:S01]  /*1400*/  UMOV UR9, 0x40000040 ;  /* 0x4000004000097882 */ /* 0x000fe20000000000 */
[----:B------:R-:W-:-:S03]  /*1410*/  UMOV UR11, 0x40000040 ;  /* 0x40000040000b7882 */ /* 0x000fc60000000000 */
[----:B------:R-:W-:Y:S02]  /*1420*/  UMOV UR8, UR14 ;  /* 0x0000000e00087c82 */ /* 0x000fe40008000000 */
[----:B------:R-:W-:Y:S02]  /*1430*/  UMOV UR10, UR15 ;  /* 0x0000000f000a7c82 */ /* 0x000fe40008000000 */
[----:B------:R-:W-:Y:S01]  /*1440*/  HGMMA.64x128x16.F32.BF16 R88, gdesc[UR8].tnspA.tnspB, R88, UP0 ;  /* 0x61e00000085879f0 */ /* 0x000fe2000bf01858 */
[----:B------:R-:W-:Y:S01]  /*1450*/  UIADD3 UR8, UR14, 0x200, URZ ;  /* 0x000002000e087890 */ /* 0x000fe2000fffe03f */
[----:B------:R-:W-:-:S10]  /*1460*/  UMOV UR9, 0x40000040 ;  /* 0x4000004000097882 */ /* 0x000fd40000000000 */
[----:B------:R-:W-:Y:S01]  /*1470*/  HGMMA.64x128x16.F32.BF16 R24, gdesc[UR8].tnspA.tnspB, R24, UP0 ;  /* 0x61e00000081879f0 */ /* 0x000fe2000bf01818 */
        /* <DEDUP_REMOVED lines=23> */
[----:B------:R-:W-:Y:S03]  /*15f0*/  HGMMA.64x128x16.F32.BF16 R24, gdesc[UR8].tnspA.tnspB, R24, gsb0 ;  /* 0x61e00000081879f0 */ /* 0x000fe60008001818 */
[----:B------:R-:W-:Y:S02]  /*1600*/  WARPGROUP.DEPBAR.LE gsb0, 0x1 ;  /* 0x00008000000079c5 */ /* 0x000fe40000010100 */
[----:B------:R-:W-:Y:S05]  /*1610*/  @!P1 BRA `(.L_x_16) ;  /* 0x0000000000049947 */ /* 0x000fea0003800000 */
[----:B------:R-:W-:Y:S01]  /*1620*/  BPT.TRAP 0x1 ;  /* 0x000000040000795c */ /* 0x000fe20000300000 */
.L_x_16:
[----:B------:R-:W-:Y:S01]  /*1630*/  ULEA UR8, UR5, UR6, 0x3 ;  /* 0x0000000605087291 */ /* 0x000fe2000f8e183f */
[----:B------:R-:W-:-:S03]  /*1640*/  ISETP.GT.U32.AND P0, PT, R3, 0x1, PT ;  /* 0x000000010300780c */ /* 0x000fc60003f04070 */
[----:B------:R-:W-:-:S04]  /*1650*/  UIADD3 UR8, UR8, 0x38038, URZ ;  /* 0x0003803808087890 */ /* 0x000fc8000fffe03f */
[----:B------:R-:W-:-:S09]  /*1660*/  UPRMT UR8, URZ, 0x654, UR8 ;  /* 0x000006543f087896 */ /* 0x000fd20008000008 */
[----:B------:R-:W-:Y:S01]  /*1670*/  SYNCS.ARRIVE.TRANS64.RED.A1T0 RZ, [UR8], RZ ;  /* 0x000000ffffff79a7 */ /* 0x000fe20008100408 */
[----:B------:R-:W-:Y:S05]  /*1680*/  @P0 BRA `(.L_x_17) ;  /* 0x0000000000040947 */ /* 0x000fea0003800000 */
[----:B------:R-:W-:Y:S01]  /*1690*/  BPT.TRAP 0x1 ;  /* 0x000000040000795c */ /* 0x000fe20000300000 */
.L_x_17:
[----:B------:R-:W-:Y:S01]  /*16a0*/  UIADD3 UR4, UR4, 0x1, URZ ;  /* 0x0000000104047890 */ /* 0x000fe2000fffe03f */
[C---:B------:R-:W-:Y:S01]  /*16b0*/  ISETP.GT.AND P0, PT, R7.reuse, 0x1, PT ;  /* 0x000000010700780c */ /* 0x040fe20003f04270 */
[----:B------:R-:W-:Y:S01]  /*16c0*/  UIADD3 UR5, UR5, 0x1, URZ ;  /* 0x0000000105057890 */ /* 0x000fe2000fffe03f */
[----:B------:R-:W-:Y:S01]  /*16d0*/  VIADD R7, R7, 0xffffffff ;  /* 0xffffffff07077836 */ /* 0x000fe20000000000 */
[----:B------:R-:W-:Y:S02]  /*16e0*/  UISETP.NE.AND UP0, UPT, UR4, 0x7, UPT ;  /* 0x000000070400788c */ /* 0x000fe4000bf05270 */
[----:B------:R-:W-:Y:S02]  /*16f0*/  UISETP.NE.AND UP1, UPT, UR5, 0x7, UPT ;  /* 0x000000070500788c */ /* 0x000fe4000bf25270 */
[----:B------:R-:W-:Y:S02]  /*1700*/  USEL UR8, URZ, 0x1, UP0 ;  /* 0x000000013f087887 */ /* 0x000fe40008000000 */
[----:B------:R-:W-:-:S02]  /*1710*/  USEL UR4, UR4, URZ, UP0 ;  /* 0x0000003f04047287 */ /* 0x000fc40008000000 */
[----:B------:R-:W-:Y:S02]  /*1720*/  USEL UR5, UR5, URZ, UP1 ;  /* 0x0000003f05057287 */ /* 0x000fe40008800000 */
[----:B------:R-:W-:Y:S01]  /*1730*/  UPLOP3.LUT UP0, UPT, UPT, UPT, UPT, 0x80, 0x0 ;  /* 0x000000000000789c */ /* 0x000fe20003f0f070 */
[----:B------:R-:W-:Y:S01]  /*1740*/  LOP3.LUT R10, R10, UR8, RZ, 0x3c, !PT ;  /* 0x000000080a0a7c12 */ /* 0x000fe2000f8e3cff */
[----:B------:R-:W-:Y:S09]  /*1750*/  @P0 BRA `(.L_x_18) ;  /* 0xfffffff800f40947 */ /* 0x000ff2000383ffff */
.L_x_13:
[----:B------:R-:W2:Y:S01]  /*1760*/  LDC R7, c[0x0][0x290] ;  /* 0x0000a400ff077b82 */ /* 0x000ea20000000800 */
[----:B------:R-:W-:Y:S02]  /*1770*/  WARPGROUP.DEPBAR.LE gsb0, 0x0 ;  /* 0x00008000000079c5 */ /* 0x000fe40000010000 */
[----:B--2---:R-:W-:-:S13]  /*1780*/  ISETP.GE.AND P0, PT, R7, 0x1, PT ;  /* 0x000000010700780c */ /* 0x004fda0003f06270 */
[----:B------:R-:W-:Y:S05]  /*1790*/  @!P0 BRA `(.L_x_19) ;  /* 0x00000000004c8947 */ /* 0x000fea0003800000 */
[----:B------:R-:W-:-:S04]  /*17a0*/  LOP3.LUT R7, R3, 0x1, RZ, 0xfc, !PT ;  /* 0x0000000103077812 */ /* 0x000fc800078efcff */
[----:B------:R-:W-:-:S13]  /*17b0*/  ISETP.NE.AND P0, PT, R7, 0x3, PT ;  /* 0x000000030700780c */ /* 0x000fda0003f05270 */
[----:B------:R-:W-:Y:S05]  /*17c0*/  @!P0 BRA `(.L_x_20) ;  /* 0x0000000000048947 */ /* 0x000fea0003800000 */
[----:B------:R-:W-:Y:S01]  /*17d0*/  BPT.TRAP 0x1 ;  /* 0x000000040000795c */ /* 0x000fe20000300000 */
.L_x_20:
[----:B------:R-:W2:Y:S01]  /*17e0*/  S2R R10, SR_CgaCtaId ;  /* 0x00000000000a7919 */ /* 0x000ea20000008800 */
[----:B-1----:R-:W-:Y:S01]  /*17f0*/  IMAD.WIDE.U32 R8, R5, 0x24924925, RZ ;  /* 0x2492492505087825 */ /* 0x002fe200078e00ff */
[----:B------:R-:W-:-:S03]  /*1800*/  ISETP.GT.U32.AND P0, PT, R3, 0x1, PT ;  /* 0x000000010300780c */ /* 0x000fc60003f04070 */
[----:B------:R-:W-:-:S05]  /*1810*/  IMAD.IADD R7, R5, 0x1, -R9 ;  /* 0x0000000105077824 */ /* 0x000fca00078e0a09 */
[----:B------:R-:W-:-:S04]  /*1820*/  LEA.HI R7, R7, R9, RZ, 0x1f ;  /* 0x0000000907077211 */ /* 0x000fc800078ff8ff */
[----:B------:R-:W-:Y:S02]  /*1830*/  SHF.R.U32.HI R8, RZ, 0x2, R7 ;  /* 0x00000002ff087819 */ /* 0x000fe40000011607 */
[----:B------:R-:W-:-:S03]  /*1840*/  MOV R7, 0x400 ;  /* 0x0000040000077802 */ /* 0x000fc60000000f00 */
[----:B------:R-:W-:Y:S01]  /*1850*/  IMAD R8, R8, -0x7, R5 ;  /* 0xfffffff908087824 */ /* 0x000fe200078e0205 */
[----:B--2---:R-:W-:-:S05]  /*1860*/  LEA R7, R10, R7, 0x18 ;  /* 0x000000070a077211 */ /* 0x004fca00078ec0ff */
[----:B------:R-:W-:-:S04]  /*1870*/  IMAD R8, R8, 0x8, R7 ;  /* 0x0000000808087824 */ /* 0x000fc800078e0207 */
[----:B------:R-:W-:-:S05]  /*1880*/  VIADD R8, R8, 0x38038 ;  /* 0x0003803808087836 */ /* 0x000fca0000000000 */
[----:B------:R-:W-:-:S04]  /*1890*/  PRMT R8, RZ, 0x654, R8 ;  /* 0x00000654ff087816 */ /* 0x000fc80000000008 */
[----:B------:R2:W-:Y:S01]  /*18a0*/  SYNCS.ARRIVE.TRANS64.RED.A1T0 RZ, [R8+URZ], RZ ;  /* 0x000000ff08ff79a7 */ /* 0x0005e2000810043f */
[----:B------:R-:W-:Y:S05]  /*18b0*/  @P0 BRA `(.L_x_19) ;  /* 0x0000000000040947 */ /* 0x000fea0003800000 */
[----:B------:R-:W-:Y:S01]  /*18c0*/  BPT.TRAP 0x1 ;  /* 0x000000040000795c */ /* 0x000fe20000300000 */
.L_x_19:
[----:B-12---:R-:W1:Y:S01]  /*18d0*/  S2R R8, SR_TID.X ;  /* 0x0000000000087919 */ /* 0x006e620000002100 */
[----:B------:R-:W2:Y:S01]  /*18e0*/  LDC.64 R16, c[0x0][0x280] ;  /* 0x0000a000ff107b82 */ /* 0x000ea20000000a00 */
[----:B------:R-:W-:Y:S01]  /*18f0*/  IMAD.SHL.U32 R6, R6, 0x80, RZ ;  /* 0x0000008006067824 */ /* 0x000fe200078e00ff */
[----:B------:R-:W-:Y:S01]  /*1900*/  SHF.R.S32.HI R18, RZ, 0x1f, R4 ;  /* 0x0000001fff127819 */ /* 0x000fe20000011404 */
[----:B------:R-:W4:Y:S05]  /*1910*/  S2R R13, SR_CTAID.X ;  /* 0x00000000000d7919 */ /* 0x000f2a0000002500 */
[----:B------:R-:W0:Y:S01]  /*1920*/  LDC.64 R14, c[0x0][0x5d0] ;  /* 0x00017400ff0e7b82 */ /* 0x000e220000000a00 */
[----:B--2---:R-:W-:-:S02]  /*1930*/  ISETP.GE.AND P0, PT, R6, R17, PT ;  /* 0x000000110600720c */ /* 0x004fc40003f06270 */
[----:B-1----:R-:W-:-:S04]  /*1940*/  SHF.R.S32.HI R3, RZ, 0x1f, R8 ;  /* 0x0000001fff037819 */ /* 0x002fc80000011408 */
[----:B------:R-:W-:-:S04]  /*1950*/  LEA.HI R3, R3, R8, RZ, 0x7 ;  /* 0x0000000803037211 */ /* 0x000fc800078f38ff */
[----:B------:R-:W-:-:S05]  /*1960*/  LOP3.LUT R3, R3, 0xffffff80, RZ, 0xc0, !PT ;  /* 0xffffff8003037812 */ /* 0x000fca00078ec0ff */
[----:B------:R-:W-:-:S05]  /*1970*/  IMAD.IADD R3, R8, 0x1, -R3 ;  /* 0x0000000108037824 */ /* 0x000fca00078e0a03 */
[----:B------:R-:W-:-:S04]  /*1980*/  SHF.R.S32.HI R10, RZ, 0x1f, R3 ;  /* 0x0000001fff0a7819 */ /* 0x000fc80000011403 */
[----:B------:R-:W-:-:S04]  /*1990*/  LEA.HI R5, R10, R3, RZ, 0x2 ;  /* 0x000000030a057211 */ /* 0x000fc800078f10ff */
[--C-:B------:R-:W-:Y:S02]  /*19a0*/  SHF.R.S32.HI R8, RZ, 0x2, R5.reuse ;  /* 0x00000002ff087819 */ /* 0x100fe40000011405 */
[----:B------:R-:W-:-:S04]  /*19b0*/  SHF.R.S32.HI R7, RZ, 0x1f, R5 ;  /* 0x0000001fff077819 */ /* 0x000fc80000011405 */
[----:B------:R-:W-:-:S04]  /*19c0*/  LEA.HI R7, R7, R8, RZ, 0x3 ;  /* 0x0000000807077211 */ /* 0x000fc800078f18ff */
[----:B------:R-:W-:-:S05]  /*19d0*/  LOP3.LUT R7, R7, 0xfffffff8, RZ, 0xc0, !PT ;  /* 0xfffffff807077812 */ /* 0x000fca00078ec0ff */
[----:B------:R-:W-:Y:S01]  /*19e0*/  IMAD.IADD R8, R8, 0x1, -R7 ;  /* 0x0000000108087824 */ /* 0x000fe200078e0a07 */
[----:B------:R-:W-:Y:S02]  /*19f0*/  LEA.HI R7, R10, R3, RZ, 0x5 ;  /* 0x000000030a077211 */ /* 0x000fe400078f28ff */
[----:B------:R-:W-:Y:S01]  /*1a00*/  LOP3.LUT R10, R5, 0xfffffffc, RZ, 0xc0, !PT ;  /* 0xfffffffc050a7812 */ /* 0x000fe200078ec0ff */
[----:B----4-:R-:W-:Y:S01]  /*1a10*/  IMAD.SHL.U32 R5, R13, 0x80, RZ ;  /* 0x000000800d057824 */ /* 0x010fe200078e00ff */
[----:B------:R-:W-:Y:S02]  /*1a20*/  SHF.R.S32.HI R9, RZ, 0x1f, R8 ;  /* 0x0000001fff097819 */ /* 0x000fe40000011408 */
[----:B------:R-:W-:Y:S01]  /*1a30*/  SHF.R.S32.HI R7, RZ, 0x5, R7 ;  /* 0x00000005ff077819 */ /* 0x000fe20000011407 */
[----:B------:R-:W-:Y:S01]  /*1a40*/  IMAD.IADD R22, R3, 0x1, -R10 ;  /* 0x0000000103167824 */ /* 0x000fe200078e0a0a */
[----:B------:R-:W-:Y:S02]  /*1a50*/  ISETP.GE.OR P0, PT, R5, R16, P0 ;  /* 0x000000100500720c */ /* 0x000fe40000706670 */
[----:B------:R-:W-:Y:S01]  /*1a60*/  SHF.R.S32.HI R3, RZ, 0x1f, R6 ;  /* 0x0000001fff037819 */ /* 0x000fe20000011406 */
[----:B------:R-:W-:-:S04]  /*1a70*/  IMAD.WIDE R10, R7, 0x10, R8 ;  /* 0x00000010070a7825 */ /* 0x000fc800078e0208 */
[----:B------:R-:W-:Y:S02]  /*1a80*/  IMAD.SHL.U32 R12, R22, 0x2, RZ ;  /* 0x00000002160c7824 */ /* 0x000fe400078e00ff */
[----:B------:R-:W-:-:S03]  /*1a90*/  IMAD.WIDE R10, R13, 0x80, R10 ;  /* 0x000000800d0a7825 */ /* 0x000fc600078e020a */
[--C-:B------:R-:W-:Y:S01]  /*1aa0*/  SHF.R.S32.HI R13, RZ, 0x1f, R12.reuse ;  /* 0x0000001fff0d7819 */ /* 0x100fe2000001140c */
[-C--:B0-----:R-:W-:Y:S02]  /*1ab0*/  IMAD R19, R11, R14.reuse, RZ ;  /* 0x0000000e0b137224 */ /* 0x081fe400078e02ff */
[----:B------:R-:W-:Y:S01]  /*1ac0*/  IMAD.WIDE.U32 R20, R10, R14, R12 ;  /* 0x0000000e0a147225 */ /* 0x000fe200078e000c */
[----:B------:R-:W-:Y:S06]  /*1ad0*/  @P0 EXIT ;  /* 0x000000000000094d */ /* 0x000fec0003800000 */
[----:B------:R-:W-:Y:S01]  /*1ae0*/  ULDC.64 UR6, c[0x0][0x288] ;  /* 0x0000a20000067ab9 */ /* 0x000fe20000000a00 */
[----:B------:R-:W-:Y:S01]  /*1af0*/  IMAD R19, R10, R15, R19 ;  /* 0x0000000f0a137224 */ /* 0x000fe200078e0213 */
[----:B------:R-:W-:Y:S01]  /*1b00*/  ISETP.GE.AND P0, PT, R23, UR6, PT ;  /* 0x0000000617007c0c */ /* 0x000fe2000bf06270 */
[----:B------:R-:W-:Y:S01]  /*1b10*/  ULDC.64 UR4, c[0x0][0x5e0] ;  /* 0x0001780000047ab9 */ /* 0x000fe20000000a00 */
[----:B------:R-:W-:Y:S01]  /*1b20*/  IADD3 R20, P1, R6, R20, RZ ;  /* 0x0000001406147210 */ /* 0x000fe20007f3e0ff */
[----:B------:R-:W-:Y:S01]  /*1b30*/  IMAD R5, R7, -0x10, -R5 ;  /* 0xfffffff007057824 */ /* 0x000fe200078e0a05 */
[----:B------:R-:W-:Y:S01]  /*1b40*/  ISETP.GE.OR P0, PT, R4, UR7, P0 ;  /* 0x0000000704007c0c */ /* 0x000fe20008706670 */
[----:B------:R-:W-:Y:S01]  /*1b50*/  IMAD R9, R18, UR4, RZ ;  /* 0x0000000412097c24 */ /* 0x000fe2000f8e02ff */
[----:B------:R-:W-:Y:S01]  /*1b60*/  IADD3.X R21, R3, R21, R19, P1, !PT ;  /* 0x0000001503157210 */ /* 0x000fe20000ffe413 */
[----:B------:R-:W-:Y:S01]  /*1b70*/  ULDC.64 UR6, c[0x0][0x5d8] ;  /* 0x0001760000067ab9 */ /* 0x000fe20000000a00 */
[----:B------:R-:W-:Y:S01]  /*1b80*/  SHF.R.S32.HI R19, RZ, 0x1f, R23 ;  /* 0x0000001fff137819 */ /* 0x000fe20000011417 */
[C---:B------:R-:W-:Y:S01]  /*1b90*/  IMAD R9, R4.reuse, UR5, R9 ;  /* 0x0000000504097c24 */ /* 0x040fe2000f8e0209 */
[----:B------:R-:W-:Y:S01]  /*1ba0*/  IADD3 R5, R5, R16, -R8 ;  /* 0x0000001005057210 */ /* 0x000fe20007ffe808 */
[----:B------:R-:W-:-:S04]  /*1bb0*/  IMAD.WIDE.U32 R20, R4, UR4, R20 ;  /* 0x0000000404147c25 */ /* 0x000fc8000f8e0014 */
[----:B------:R-:W-:Y:S02]  /*1bc0*/  IMAD R8, R19, UR6, RZ ;  /* 0x0000000613087c24 */ /* 0x000fe4000f8e02ff */
[----:B------:R-:W-:Y:S02]  /*1bd0*/  IMAD R7, R22, -0x2, R17 ;  /* 0xfffffffe16077824 */ /* 0x000fe400078e0211 */
[----:B------:R-:W-:Y:S01]  /*1be0*/  IMAD.IADD R155, R21, 0x1, R9 ;  /* 0x00000001159b7824 */ /* 0x000fe200078e0209 */
[----:B------:R-:W-:Y:S06]  /*1bf0*/  @P0 EXIT ;  /* 0x000000000000094d */ /* 0x000fec0003800000 */
[----:B---3-5:R-:W-:Y:S01]  /*1c00*/  FSETP.NEU.AND P1, PT, R2, RZ, PT ;  /* 0x000000ff0200720b */ /* 0x028fe20003f2d000 */
[----:B------:R-:W-:Y:S01]  /*1c10*/  IMAD.IADD R7, R7, 0x1, -R6 ;  /* 0x0000000107077824 */ /* 0x000fe200078e0a06 */
[----:B------:R-:W-:Y:S01]  /*1c20*/  ULDC.64 UR4, c[0x0][0x5b8] ;  /* 0x00016e0000047ab9 */ /* 0x000fe20000000a00 */
[----:B------:R-:W-:Y:S01]  /*1c30*/  IMAD.MOV.U32 R154, RZ, RZ, R20 ;  /* 0x000000ffff9a7224 */ /* 0x000fe200078e0014 */
[C-C-:B------:R-:W-:Y:S01]  /*1c40*/  SHF.L.U64.HI R160, R14.reuse, 0x3, R15.reuse ;  /* 0x000000030ea07819 */ /* 0x140fe2000001020f */
[----:B------:R-:W-:Y:S01]  /*1c50*/  IMAD R16, R19, UR4, RZ ;  /* 0x0000000413107c24 */ /* 0x000fe2000f8e02ff */
[----:B------:R-:W-:Y:S01]  /*1c60*/  ISETP.GT.AND P5, PT, R7, RZ, PT ;  /* 0x000000ff0700720c */ /* 0x000fe20003fa4270 */
[C---:B------:R-:W-:Y:S01]  /*1c70*/  IMAD R153, R23.reuse, UR7, R8 ;  /* 0x0000000717997c24 */ /* 0x040fe2000f8e0208 */
[----:B------:R-:W-:Y:S01]  /*1c80*/  SHF.L.U64.HI R8, R14, 0x6, R15 ;  /* 0x000000060e087819 */ /* 0x000fe2000001020f */
[----:B------:R-:W-:Y:S01]  /*1c90*/  IMAD.WIDE.U32 R154, R23, UR6, R154 ;  /* 0x00000006179a7c25 */ /* 0x000fe2000f8e009a */
[----:B------:R-:W-:-:S03]  /*1ca0*/  ISETP.GT.AND P0, PT, R5, RZ, P5 ;  /* 0x000000ff0500720c */ /* 0x000fc60002f04270 */
[----:B------:R-:W-:Y:S02]  /*1cb0*/  IMAD R21, R23, UR5, R16 ;  /* 0x0000000517157c24 */ /* 0x000fe4000f8e0210 */
[C---:B------:R-:W-:Y:S02]  /*1cc0*/  IMAD.SHL.U32 R159, R14.reuse, 0x8, RZ ;  /* 0x000000080e9f7824 */ /* 0x040fe400078e00ff */
[----:B------:R-:W-:Y:S02]  /*1cd0*/  IMAD.SHL.U32 R9, R14, 0x40, RZ ;  /* 0x000000400e097824 */ /* 0x000fe400078e00ff */
[----:B------:R-:W-:Y:S01]  /*1ce0*/  IMAD.IADD R153, R155, 0x1, R153 ;  /* 0x000000019b997824 */ /* 0x000fe200078e0299 */
[----:B------:R-:W-:Y:S06]  /*1cf0*/  @!P1 BRA `(.L_x_21) ;  /* 0x0000006800489947 */ /* 0x000fec0003800000 */
[----:B------:R-:W-:Y:S01]  /*1d00*/  IADD3 R14, P1, R6, R12, RZ ;  /* 0x0000000c060e7210 */ /* 0x000fe20007f3e0ff */
[----:B------:R-:W-:Y:S01]  /*1d10*/  ULDC.64 UR6, c[0x0][0x5c0] ;  /* 0x0001700000067ab9 */ /* 0x000fe20000000a00 */
[----:B------:R-:W-:Y:S01]  /*1d20*/  ULDC.64 UR8, c[0x0][0x5b0] ;  /* 0x00016c0000087ab9 */ /* 0x000fe20000000a00 */
[----:B------:R-:W-:Y:S01]  /*1d30*/  IMAD R17, R18, UR6, RZ ;  /* 0x0000000612117c24 */ /* 0x000fe2000f8e02ff */
[----:B------:R-:W-:Y:S01]  /*1d40*/  ULDC.64 UR10, c[0x0][0x5a8] ;  /* 0x00016a00000a7ab9 */ /* 0x000fe20000000a00 */
[----:B------:R-:W-:Y:S02]  /*1d50*/  IMAD.X R15, R3, 0x1, R13, P1 ;  /* 0x00000001030f7824 */ /* 0x000fe400008e060d */
[C---:B------:R-:W-:Y:S02]  /*1d60*/  IMAD R158, R4.reuse, UR7, R17 ;  /* 0x00000007049e7c24 */ /* 0x040fe4000f8e0211 */
[----:B------:R-:W-:-:S04]  /*1d70*/  IMAD.WIDE.U32 R14, R4, UR6, R14 ;  /* 0x00000006040e7c25 */ /* 0x000fc8000f8e000e */
[----:B------:R-:W-:Y:S02]  /*1d80*/  IMAD.IADD R15, R15, 0x1, R158 ;  /* 0x000000010f0f7824 */ /* 0x000fe400078e029e */
[----:B------:R-:W-:Y:S02]  /*1d90*/  IMAD R163, R11, UR8, RZ ;  /* 0x000000080ba37c24 */ /* 0x000fe4000f8e02ff */
[----:B------:R-:W-:-:S04]  /*1da0*/  IMAD.WIDE.U32 R14, R23, UR4, R14 ;  /* 0x00000004170e7c25 */ /* 0x000fc8000f8e000e */
[----:B------:R-:W-:Y:S02]  /*1db0*/  IMAD.IADD R17, R21, 0x1, R15 ;  /* 0x0000000115117824 */ /* 0x000fe400078e020f */
[----:B------:R-:W-:Y:S02]  /*1dc0*/  IMAD.MOV.U32 R16, RZ, RZ, R14 ;  /* 0x000000ffff107224 */ /* 0x000fe400078e000e */
[C---:B------:R-:W-:Y:S02]  /*1dd0*/  IMAD R163, R10.reuse, UR9, R163 ;  /* 0x000000090aa37c24 */ /* 0x040fe4000f8e02a3 */
[----:B------:R-:W-:-:S04]  /*1de0*/  IMAD.WIDE.U32 R18, R10, UR8, R16 ;  /* 0x000000080a127c25 */ /* 0x000fc8000f8e0010 */
[----:B------:R-:W-:Y:S01]  /*1df0*/  IMAD.IADD R19, R19, 0x1, R163 ;  /* 0x0000000113137824 */ /* 0x000fe200078e02a3 */
[----:B------:R-:W-:-:S04]  /*1e00*/  LEA R156, P1, R18, UR10, 0x1 ;  /* 0x0000000a129c7c11 */ /* 0x000fc8000f8208ff */
[----:B------:R-:W-:-:S05]  /*1e10*/  LEA.HI.X R157, R18, UR11, R19, 0x1, P1 ;  /* 0x0000000b129d7c11 */ /* 0x000fca00088f0c13 */
[----:B------:R-:W2:Y:S01]  /*1e20*/  @P0 LDG.E.LTC128B.U16 R161, desc[UR12][R156.64] ;  /* 0x0000000c9ca10981 */ /* 0x000ea2000c1e1520 */
[----:B------:R-:W-:Y:S01]  /*1e30*/  IMAD.WIDE.U32 R18, R23, UR4, RZ ;  /* 0x0000000417127c25 */ /* 0x000fe2000f8e00ff */
[----:B------:R-:W-:Y:S01]  /*1e40*/  ULDC.64 UR4, c[0x0][0x5c8] ;  /* 0x0001720000047ab9 */ /* 0x000fe20000000a00 */
[----:B------:R-:W-:Y:S01]  /*1e50*/  ISETP.GT.AND P4, PT, R7, 0x1, PT ;  /* 0x000000010700780c */ /* 0x000fe20003f84270 */
[----:B------:R-:W-:Y:S01]  /*1e60*/  BSSY B0, `(.L_x_22) ;  /* 0x0000017000007945 */ /* 0x000fe20003800000 */
[----:B------:R-:W-:Y:S02]  /*1e70*/  IMAD.IADD R21, R19, 0x1, R21 ;  /* 0x0000000113157824 */ /* 0x000fe400078e0215 */
[----:B------:R-:W-:-:S04]  /*1e80*/  IMAD.MOV.U32 R20, RZ, RZ, R18 ;  /* 0x000000ffff147224 */ /* 0x000fc800078e0012 */
[----:B------:R-:W-:-:S04]  /*1e90*/  IMAD.WIDE.U32 R22, R10, UR8, R20 ;  /* 0x000000080a167c25 */ /* 0x000fc8000f8e0014 */
[----:B------:R-:W-:Y:S02]  /*1ea0*/  IMAD.IADD R23, R163, 0x1, R23 ;  /* 0x00000001a3177824 */ /* 0x000fe400078e0217 */
[----:B------:R-:W-:-:S04]  /*1eb0*/  IMAD.WIDE.U32 R22, R4, UR6, R22 ;  /* 0x0000000604167c25 */ /* 0x000fc8000f8e0016 */
[----:B------:R-:W-:Y:S02]  /*1ec0*/  IMAD.IADD R23, R158, 0x1, R23 ;  /* 0x000000019e177824 */ /* 0x000fe400078e0217 */
[----:B--2---:R-:W-:-:S04]  /*1ed0*/  IMAD.U32 R155, R161, 0x10000, RZ ;  /* 0x00010000a19b7824 */ /* 0x004fc800078e00ff */
[----:B------:R-:W-:Y:S01]  /*1ee0*/  FMUL R165, R155, R2 ;  /* 0x000000029ba57220 */ /* 0x000fe20000400000 */
[----:B------:R-:W-:Y:S02]  /*1ef0*/  IADD3 R155, P2, P3, R6, R22, R12 ;  /* 0x00000016069b7210 */ /* 0x000fe40007b5e00c */
[----:B------:R-:W-:Y:S01]  /*1f00*/  LEA R22, P1, R154, UR4, 0x1 ;  /* 0x000000049a167c11 */ /* 0x000fe2000f8208ff */
[----:B------:R-:W-:Y:S01]  /*1f10*/  FFMA R165, R88, R0, R165 ;  /* 0x0000000058a57223 */ /* 0x000fe200000000a5 */
[----:B------:R-:W-:Y:S02]  /*1f20*/  IADD3.X R156, R3, R23, R13, P2, P3 ;  /* 0x00000017039c7210 */ /* 0x000fe400017e640d */
[----:B------:R-:W-:Y:S02]  /*1f30*/  LEA.HI.X R23, R154, UR5, R153, 0x1, P1 ;  /* 0x000000059a177c11 */ /* 0x000fe400088f0c99 */
[----:B------:R-:W-:Y:S02]  /*1f40*/  F2FP.BF16.F32.PACK_AB R165, RZ, R165 ;  /* 0x000000a5ffa5723e */ /* 0x000fe400000010ff */
[----:B------:R-:W-:-:S02]  /*1f50*/  ISETP.GT.AND P1, PT, R5, RZ, P4 ;  /* 0x000000ff0500720c */ /* 0x000fc40002724270 */
[C---:B------:R-:W-:Y:S01]  /*1f60*/  LEA R152, P2, R155.reuse, UR10, 0x1 ;  /* 0x0000000a9b987c11 */ /* 0x040fe2000f8408ff */
[----:B------:R0:W-:Y:S01]  /*1f70*/  @P0 STG.E.U16 desc[UR12][R22.64], R165 ;  /* 0x000000a516000986 */ /* 0x0001e2000c10150c */
[----:B------:R-:W-:Y:S02]  /*1f80*/  LOP3.LUT R88, R88, 0xfffffffd, RZ, 0xc0, !PT ;  /* 0xfffffffd58587812 */ /* 0x000fe400078ec0ff */
[----:B------:R-:W-:Y:S02]  /*1f90*/  LEA.HI.X R153, R155, UR11, R156, 0x1, P2 ;  /* 0x0000000b9b997c11 */ /* 0x000fe400090f0c9c */
[----:B------:R-:W-:-:S05]  /*1fa0*/  @P4 LOP3.LUT R88, R88, 0x2, RZ, 0xfc, !PT ;  /* 0x0000000258584812 */ /* 0x000fca00078efcff */
[----:B------:R-:W-:Y:S05]  /*1fb0*/  @!P1 BRA `(.L_x_23) ;  /* 0x0000000000049947 */ /* 0x000fea0003800000 */
[----:B------:R1:W5:Y:S02]  /*1fc0*/  LDG.E.LTC128B.U16 R161, desc[UR12][R152.64+0x2] ;  /* 0x0000020c98a17981 */ /* 0x000364000c1e1520 */
.L_x_23:
[----:B------:R-:W-:Y:S05]  /*1fd0*/  BSYNC B0 ;  /* 0x0000000000007941 */ /* 0x000fea0003800000 */
.L_x_22:
[----:B------:R-:W-:Y:S01]  /*1fe0*/  USHF.L.U32 UR4, UR8, 0x3, URZ ;  /* 0x0000000308047899 */ /* 0x000fe2000800063f */
[----:B-----5:R-:W-:Y:S01]  /*1ff0*/  IMAD.U32 R157, R161, 0x10000, RZ ;  /* 0x00010000a19d7824 */ /* 0x020fe200078e00ff */
[----:B------:R-:W-:Y:S01]  /*2000*/  USHF.L.U64.HI UR5, UR8, 0x3, UR9 ;  /* 0x0000000308057899 */ /* 0x000fe20008010209 */
[----:B------:R-:W-:Y:S02]  /*2010*/  ISETP.GT.AND P0, PT, R5, 0x8, P5 ;  /* 0x000000080500780c */ /* 0x000fe40002f04270 */
[----:B------:R-:W-:Y:S01]  /*2020*/  FMUL R162, R157, R2 ;  /* 0x000000029da27220 */ /* 0x000fe20000400000 */
[----:B------:R-:W-:Y:S02]  /*2030*/  IMAD.U32 R154, RZ, RZ, UR4 ;  /* 0x00000004ff9a7e24 */ /* 0x000fe4000f8e00ff */
[----:B------:R-:W-:Y:S02]  /*2040*/  IMAD.U32 R155, RZ, RZ, UR5 ;  /* 0x00000005ff9b7e24 */ /* 0x000fe4000f8e00ff */
[----:B------:R-:W-:Y:S01]  /*2050*/  FFMA R164, R89, R0, R162 ;  /* 0x0000000059a47223 */ /* 0x000fe200000000a2 */
[----:B------:R-:W-:-:S04]  /*2060*/  IMAD.WIDE.U32 R156, R10, UR8, R154 ;  /* 0x000000080a9c7c25 */ /* 0x000fc8000f8e009a */
[----:B------:R-:W-:Y:S01]  /*2070*/  IMAD.IADD R89, R163, 0x1, R157 ;  /* 0x00000001a3597824 */ /* 0x000fe200078e029d */
[----:B------:R-:W-:Y:S02]  /*2080*/  IADD3 R162, P2, R14, R156, RZ ;  /* 0x0000009c0ea27210 */ /* 0x000fe40007f5e0ff */
[----:B------:R-:W-:-:S03]  /*2090*/  F2FP.BF16.F32.PACK_AB R163, RZ, R164 ;  /* 0x000000a4ffa3723e */ /* 0x000fc600000010ff */
[----:B------:R-:W-:Y:S01]  /*20a0*/  IMAD.X R157, R89, 0x1, R17, P2 ;  /* 0x00000001599d7824 */ /* 0x000fe200010e0611 */
[C---:B------:R-:W-:Y:S01]  /*20b0*/  LEA R164, P2, R162.reuse, UR10, 0x1 ;  /* 0x0000000aa2a47c11 */ /* 0x040fe2000f8408ff */
[----:B------:R2:W-:Y:S03]  /*20c0*/  @P1 STG.E.U16 desc[UR12][R22.64+0x2], R163 ;  /* 0x000002a316001986 */ /* 0x0005e6000c10150c */
[----:B0-----:R-:W-:-:S05]  /*20d0*/  LEA.HI.X R165, R162, UR11, R157, 0x1, P2 ;  /* 0x0000000ba2a57c11 */ /* 0x001fca00090f0c9d */
[----:B------:R0:W3:Y:S01]  /*20e0*/  @P0 LDG.E.LTC128B.U16 R161, desc[UR12][R164.64] ;  /* 0x0000000ca4a10981 */ /* 0x0000e2000c1e1520 */
[----:B------:R-:W-:Y:S01]  /*20f0*/  IADD3 R156, P1, R18, R156, RZ ;  /* 0x0000009c129c7210 */ /* 0x000fe20007f3e0ff */
[----:B------:R-:W-:Y:S04]  /*2100*/  BSSY B0, `(.L_x_24) ;  /* 0x0000014000007945 */ /* 0x000fe80003800000 */
[----:B------:R-:W-:Y:S02]  /*2110*/  IMAD.X R157, R89, 0x1, R21, P1 ;  /* 0x00000001599d7824 */ /* 0x000fe400008e0615 */
[----:B------:R-:W-:-:S04]  /*2120*/  IMAD.WIDE.U32 R156, R4, UR6, R156 ;  /* 0x00000006049c7c25 */ /* 0x000fc8000f8e009c */
[----:B0-----:R-:W-:Y:S01]  /*2130*/  IMAD.IADD R164, R158, 0x1, R157 ;  /* 0x000000019ea47824 */ /* 0x001fe200078e029d */
[----:B------:R-:W-:-:S04]  /*2140*/  IADD3 R157, P2, P3, R6, R156, R12 ;  /* 0x0000009c069d7210 */ /* 0x000fc80007b5e00c */
[----:B------:R-:W-:Y:S02]  /*2150*/  IADD3.X R164, R3, R164, R13, P2, P3 ;  /* 0x000000a403a47210 */ /* 0x000fe400017e640d */
[----:B------:R-:W-:Y:S02]  /*2160*/  ISETP.GT.AND P2, PT, R5, 0x8, P4 ;  /* 0x000000080500780c */ /* 0x000fe40002744270 */
[----:B------:R-:W-:-:S04]  /*2170*/  LEA R156, P3, R157, UR10, 0x1 ;  /* 0x0000000a9d9c7c11 */ /* 0x000fc8000f8608ff */
[----:B------:R-:W-:Y:S01]  /*2180*/  LEA.HI.X R157, R157, UR11, R164, 0x1, P3 ;  /* 0x0000000b9d9d7c11 */ /* 0x000fe200098f0ca4 */
[----:B---3--:R-:W-:-:S04]  /*2190*/  IMAD.U32 R89, R161, 0x10000, RZ ;  /* 0x00010000a1597824 */ /* 0x008fc800078e00ff */
[----:B------:R-:W-:Y:S01]  /*21a0*/  FMUL R162, R89, R2 ;  /* 0x0000000259a27220 */ /* 0x000fe20000400000 */
[C---:B------:R-:W-:Y:S01]  /*21b0*/  IMAD.SHL.U32 R89, R159.reuse, 0x2, RZ ;  /* 0x000000029f597824 */ /* 0x040fe200078e00ff */
[----:B------:R-:W-:Y:S02]  /*21c0*/  SHF.L.U64.HI R159, R159, 0x1, R160 ;  /* 0x000000019f9f7819 */ /* 0x000fe400000102a0 */
[----:B------:R-:W-:Y:S02]  /*21d0*/  FFMA R90, R90, R0, R162 ;  /* 0x000000005a5a7223 */ /* 0x000fe400000000a2 */
[----:B------:R-:W-:-:S03]  /*21e0*/  IADD3 R162, P1, R89, R22, RZ ;  /* 0x0000001659a27210 */ /* 0x000fc60007f3e0ff */
[----:B------:R-:W-:Y:S02]  /*21f0*/  F2FP.BF16.F32.PACK_AB R90, RZ, R90 ;  /* 0x0000005aff5a723e */ /* 0x000fe400000010ff */
[----:B--2---:R-:W-:-:S05]  /*2200*/  IMAD.X R163, R159, 0x1, R23, P1 ;  /* 0x000000019fa37824 */ /* 0x004fca00008e0617 */
[----:B------:R0:W-:Y:S01]  /*2210*/  @P0 STG.E.U16 desc[UR12][R162.64], R90 ;  /* 0x0000005aa2000986 */ /* 0x0001e2000c10150c */
[----:B------:R-:W-:Y:S05]  /*2220*/  @!P2 BRA `(.L_x_25) ;  /* 0x000000000004a947 */ /* 0x000fea0003800000 */
[----:B------:R2:W5:Y:S02]  /*2230*/  LDG.E.LTC128B.U16 R161, desc[UR12][R156.64+0x2] ;  /* 0x0000020c9ca17981 */ /* 0x000564000c1e1520 */
.L_x_25:
[----:B------:R-:W-:Y:S05]  /*2240*/  BSYNC B0 ;  /* 0x0000000000007941 */ /* 0x000fea0003800000 */
.L_x_24:
[----:B-----5:R-:W-:Y:S01]  /*2250*/  IMAD.U32 R165, R161, 0x10000, RZ ;  /* 0x00010000a1a57824 */ /* 0x020fe200078e00ff */
[----:B------:R-:W-:Y:S01]  /*2260*/  ISETP.GT.AND P4, PT, R7, 0x8, PT ;  /* 0x000000080700780c */ /* 0x000fe20003f84270 */
[----:B------:R-:W-:Y:S01]  /*2270*/  BSSY B0, `(.L_x_26) ;  /* 0x000000d000007945 */ /* 0x000fe20003800000 */
[----:B------:R-:W-:Y:S01]  /*2280*/  LOP3.LUT R88, R88, 0xfffffffb, RZ, 0xc0, !PT ;  /* 0xfffffffb58587812 */ /* 0x000fe200078ec0ff */
[----:B0-----:R-:W-:Y:S01]  /*2290*/  FMUL R90, R165, R2 ;  /* 0x00000002a55a7220 */ /* 0x001fe20000400000 */
[----:B------:R-:W-:-:S03]  /*22a0*/  ISETP.GT.AND P0, PT, R5, RZ, P4 ;  /* 0x000000ff0500720c */ /* 0x000fc60002704270 */
[----:B------:R-:W-:Y:S01]  /*22b0*/  FFMA R90, R91, R0, R90 ;  /* 0x000000005b5a7223 */ /* 0x000fe2000000005a */
[----:B------:R-:W-:-:S04]  /*22c0*/  @P2 IMAD.MOV.U32 R91, RZ, RZ, R163 ;  /* 0x000000ffff5b2224 */ /* 0x000fc800078e00a3 */
[----:B------:R-:W-:Y:S02]  /*22d0*/  F2FP.BF16.F32.PACK_AB R90, RZ, R90 ;  /* 0x0000005aff5a723e */ /* 0x000fe400000010ff */
[----:B------:R-:W-:Y:S02]  /*22e0*/  @P4 LOP3.LUT R88, R88, 0x4, RZ, 0xfc, !PT ;  /* 0x0000000458584812 */ /* 0x000fe400078efcff */
[----:B------:R-:W-:Y:S01]  /*22f0*/  PRMT R160, R90, 0x7610, R160 ;  /* 0x000076105aa07816 */ /* 0x000fe200000000a0 */
[----:B------:R-:W-:-:S05]  /*2300*/  @P2 IMAD.MOV.U32 R90, RZ, RZ, R162 ;  /* 0x000000ffff5a2224 */ /* 0x000fca00078e00a2 */
[----:B------:R0:W-:Y:S01]  /*2310*/  @P2 STG.E.U16 desc[UR12][R90.64+0x2], R160 ;  /* 0x000002a05a002986 */ /* 0x0001e2000c10150c */
[----:B------:R-:W-:Y:S05]  /*2320*/  @!P0 BRA `(.L_x_27) ;  /* 0x0000000000048947 */ /* 0x000fea0003800000 */
[----:B------:R3:W5:Y:S02]  /*2330*/  LDG.E.LTC128B.U16 R161, desc[UR12][R152.64+0x10] ;  /* 0x0000100c98a17981 */ /* 0x000764000c1e1520 */
.L_x_27:
[----:B------:R-:W-:Y:S05]  /*2340*/  BSYNC B0 ;  /* 0x0000000000007941 */ /* 0x000fea0003800000 */
.L_x_26:
[----:B0----5:R-:W-:Y:S01]  /*2350*/  IMAD.U32 R91, R161, 0x10000, RZ ;  /* 0x00010000a15b7824 */ /* 0x021fe200078e00ff */
[----:B------:R-:W-:Y:S01]  /*2360*/  ISETP.GT.AND P3, PT, R7, 0x9, PT ;  /* 0x000000090700780c */ /* 0x000fe20003f64270 */
[----:B------:R-:W-:Y:S01]  /*2370*/  BSSY B0, `(.L_x_28) ;  /* 0x000000b000007945 */ /* 0x000fe20003800000 */
[----:B------:R-:W-:Y:S01]  /*2380*/  LOP3.LUT R88, R88, 0xfffffff7, RZ, 0xc0, !PT ;  /* 0xfffffff758587812 */ /* 0x000fe200078ec0ff */
[----:B------:R-:W-:Y:S01]  /*2390*/  FMUL R91, R91, R2 ;  /* 0x000000025b5b7220 */ /* 0x000fe20000400000 */
[----:B------:R-:W-:Y:S02]  /*23a0*/  ISETP.GT.AND P1, PT, R5, RZ, P3 ;  /* 0x000000ff0500720c */ /* 0x000fe40001f24270 */
[----:B------:R-:W-:Y:S01]  /*23b0*/  PRMT R90, R161, 0x7610, R90 ;  /* 0x00007610a15a7816 */ /* 0x000fe2000000005a */
[----:B------:R-:W-:-:S05]  /*23c0*/  FFMA R91, R92, R0, R91 ;  /* 0x000000005c5b7223 */ /* 0x000fca000000005b */
[----:B------:R-:W-:Y:S02]  /*23d0*/  F2FP.BF16.F32.PACK_AB R91, RZ, R91 ;  /* 0x0000005bff5b723e */ /* 0x000fe400000010ff */
[----:B------:R-:W-:-:S03]  /*23e0*/  @P3 LOP3.LUT R88, R88, 0x8, RZ, 0xfc, !PT ;  /* 0x0000000858583812 */ /* 0x000fc600078efcff */
[----:B------:R0:W-:Y:S01]  /*23f0*/  @P0 STG.E.U16 desc[UR12][R22.64+0x10], R91 ;  /* 0x0000105b16000986 */ /* 0x0001e2000c10150c */
[----:B------:R-:W-:Y:S05]  /*2400*/  @!P1 BRA `(.L_x_29) ;  /* 0x0000000000049947 */ /* 0x000fea0003800000 */
[----:B------:R4:W5:Y:S02]  /*2410*/  LDG.E.LTC128B.U16 R90, desc[UR12][R152.64+0x12] ;  /* 0x0000120c985a7981 */ /* 0x000964000c1e1520 */
.L_x_29:
[----:B------:R-:W-:Y:S05]  /*2420*/  BSYNC B0 ;  /* 0x0000000000007941 */ /* 0x000fea0003800000 */
.L_x_28:
[----:B0----5:R-:W-:Y:S01]  /*2430*/  IMAD.U32 R91, R90, 0x10000, RZ ;  /* 0x000100005a5b7824 */ /* 0x021fe200078e00ff */
[----:B------:R-:W-:Y:S03]  /*2440*/  BSSY B0, `(.L_x_30) ;  /* 0x000000e000007945 */ /* 0x000fe60003800000 */
[----:B------:R-:W-:Y:S01]  /*2450*/  FMUL R92, R91, R2 ;  /* 0x000000025b5c7220 */ /* 0x000fe20000400000 */
[----:B------:R-:W-:-:S03]  /*2460*/  IADD3 R91, P0, R10, 0x40, RZ ;  /* 0x000000400a5b7810 */ /* 0x000fc60007f1e0ff */
[----:B------:R-:W-:Y:S02]  /*2470*/  FFMA R92, R93, R0, R92 ;  /* 0x000000005d5c7223 */ /* 0x000fe4000000005c */
[----:B------:R-:W-:Y:S01]  /*2480*/  IMAD.X R10, RZ, RZ, R11, P0 ;  /* 0x000000ffff0a7224 */ /* 0x000fe200000e060b */
[----:B------:R-:W-:Y:S01]  /*2490*/  ISETP.GT.AND P0, PT, R5, 0x8, P4 ;  /* 0x000000080500780c */ /* 0x000fe20002704270 */
[----:B------:R-:W-:Y:S01]  /*24a0*/  @P1 IMAD.MOV.U32 R11, RZ, RZ, R23 ;  /* 0x000000ffff0b1224 */ /* 0x000fe200078e0017 */
[----:B------:R-:W-:-:S04]  /*24b0*/  F2FP.BF16.F32.PACK_AB R92, RZ, R92 ;  /* 0x0000005cff5c723e */ /* 0x000fc800000010ff */
[----:B------:R-:W-:Y:S01]  /*24c0*/  PRMT R93, R92, 0x7610, R93 ;  /* 0x000076105c5d7816 */ /* 0x000fe2000000005d */
[----:B------:R-:W-:Y:S02]  /*24d0*/  IMAD R92, R10, UR8, RZ ;  /* 0x000000080a5c7c24 */ /* 0x000fe4000f8e02ff */
[----:B------:R-:W-:-:S05]  /*24e0*/  @P1 IMAD.MOV.U32 R10, RZ, RZ, R22 ;  /* 0x000000ffff0a1224 */ /* 0x000fca00078e0016 */
[----:B------:R0:W-:Y:S01]  /*24f0*/  @P1 STG.E.U16 desc[UR12][R10.64+0x12], R93 ;  /* 0x0000125d0a001986 */ /* 0x0001e2000c10150c */
[----:B------:R-:W-:Y:S05]  /*2500*/  @!P0 BRA `(.L_x_31) ;  /* 0x0000000000048947 */ /* 0x000fea0003800000 */
[----:B------:R0:W5:Y:S02]  /*2510*/  LDG.E.LTC128B.U16 R90, desc[UR12][R156.64+0x10] ;  /* 0x0000100c9c5a7981 */ /* 0x000164000c1e1520 */
.L_x_31:
[----:B------:R-:W-:Y:S05]  /*2520*/  BSYNC B0 ;  /* 0x0000000000007941 */ /* 0x000fea0003800000 */
.L_x_30:
[----:B0----5:R-:W-:Y:S01]  /*2530*/  IMAD.U32 R93, R90, 0x10000, RZ ;  /* 0x000100005a5d7824 */ /* 0x021fe200078e00ff */
[----:B------:R-:W-:Y:S01]  /*2540*/  ISETP.GT.AND P1, PT, R5, 0x8, P3 ;  /* 0x000000080500780c */ /* 0x000fe20001f24270 */
[----:B------:R-:W-:Y:S01]  /*2550*/  IMAD R19, R91, UR9, R92 ;  /* 0x000000095b137c24 */ /* 0x000fe2000f8e025c */
[----:B------:R-:W-:Y:S01]  /*2560*/  BSSY B0, `(.L_x_32) ;  /* 0x0000015000007945 */ /* 0x000fe20003800000 */
[----:B------:R-:W-:Y:S01]  /*2570*/  FMUL R93, R93, R2 ;  /* 0x000000025d5d7220 */ /* 0x000fe20000400000 */
[----:B------:R-:W-:-:S04]  /*2580*/  IMAD.WIDE.U32 R10, R91, UR8, R20 ;  /* 0x000000085b0a7c25 */ /* 0x000fc8000f8e0014 */
[----:B------:R-:W-:Y:S01]  /*2590*/  FFMA R93, R94, R0, R93 ;  /* 0x000000005e5d7223 */ /* 0x000fe2000000005d */
[----:B------:R-:W-:-:S04]  /*25a0*/  IMAD.WIDE.U32 R154, R91, UR8, R154 ;  /* 0x000000085b9a7c25 */ /* 0x000fc8000f8e009a */
[----:B------:R-:W-:Y:S01]  /*25b0*/  F2FP.BF16.F32.PACK_AB R93, RZ, R93 ;  /* 0x0000005dff5d723e */ /* 0x000fe200000010ff */
[----:B------:R-:W-:Y:S01]  /*25c0*/  IMAD.IADD R11, R19, 0x1, R11 ;  /* 0x00000001130b7824 */ /* 0x000fe200078e020b */
[----:B------:R-:W-:Y:S01]  /*25d0*/  IADD3 R20, P2, R18, R154, RZ ;  /* 0x0000009a12147210 */ /* 0x000fe20007f5e0ff */
[----:B------:R-:W-:Y:S01]  /*25e0*/  @P0 IMAD.MOV.U32 R92, RZ, RZ, R162 ;  /* 0x000000ffff5c0224 */ /* 0x000fe200078e00a2 */
[----:B------:R-:W-:Y:S01]  /*25f0*/  PRMT R18, R93, 0x7610, R18 ;  /* 0x000076105d127816 */ /* 0x000fe20000000012 */
[----:B------:R-:W-:Y:S02]  /*2600*/  @P0 IMAD.MOV.U32 R93, RZ, RZ, R163 ;  /* 0x000000ffff5d0224 */ /* 0x000fe400078e00a3 */
[----:B------:R-:W-:Y:S02]  /*2610*/  IMAD.IADD R161, R19, 0x1, R155 ;  /* 0x0000000113a17824 */ /* 0x000fe400078e029b */
[----:B------:R-:W-:Y:S01]  /*2620*/  IMAD.WIDE.U32 R10, R4, UR6, R10 ;  /* 0x00000006040a7c25 */ /* 0x000fe2000f8e000a */
[----:B------:R0:W-:Y:S03]  /*2630*/  @P0 STG.E.U16 desc[UR12][R92.64+0x10], R18 ;  /* 0x000010125c000986 */ /* 0x0001e6000c10150c */
[----:B------:R-:W-:Y:S01]  /*2640*/  IMAD.X R21, R161, 0x1, R21, P2 ;  /* 0x00000001a1157824 */ /* 0x000fe200010e0615 */
[----:B------:R-:W-:Y:S01]  /*2650*/  IADD3 R10, P0, P2, R6, R10, R12 ;  /* 0x0000000a060a7210 */ /* 0x000fe20007a1e00c */
[----:B------:R-:W-:-:S02]  /*2660*/  IMAD.IADD R11, R158, 0x1, R11 ;  /* 0x000000019e0b7824 */ /* 0x000fc400078e020b */
[----:B------:R-:W-:-:S03]  /*2670*/  IMAD.WIDE.U32 R20, R4, UR6, R20 ;  /* 0x0000000604147c25 */ /* 0x000fc6000f8e0014 */
[----:B------:R-:W-:Y:S01]  /*2680*/  IADD3.X R11, R3, R11, R13, P0, P2 ;  /* 0x0000000b030b7210 */ /* 0x000fe200007e440d */
[----:B------:R-:W-:Y:S06]  /*2690*/  @!P1 BRA `(.L_x_33) ;  /* 0x0000000000049947 */ /* 0x000fec0003800000 */
[----:B------:R0:W5:Y:S02]  /*26a0*/  LDG.E.LTC128B.U16 R90, desc[UR12][R156.64+0x12] ;  /* 0x0000120c9c5a7981 */ /* 0x000164000c1e1520 */
.L_x_33:
[----:B------:R-:W-:Y:S05]  /*26b0*/  BSYNC B0 ;  /* 0x0000000000007941 */ /* 0x000fea0003800000 */
.L_x_32:
[----:B-----5:R-:W-:Y:S01]  /*26c0*/  IMAD.U32 R165, R90, 0x10000, RZ ;  /* 0x000100005aa57824 */ /* 0x020fe200078e00ff */
[----:B------:R-:W-:Y:S01]  /*26d0*/  IADD3 R6, P0, P2, R6, R20, R12 ;  /* 0x0000001406067210 */ /* 0x000fe20007a1e00c */
[----:B------:R-:W-:Y:S01]  /*26e0*/  IMAD.IADD R12, R158, 0x1, R21 ;  /* 0x000000019e0c7824 */ /* 0x000fe200078e0215 */
[----:B0-----:R-:W-:Y:S01]  /*26f0*/  SHF.L.U64.HI R93, R9, 0x1, R8 ;  /* 0x00000001095d7819 */ /* 0x001fe20000010208 */
[----:B------:R-:W-:Y:S01]  /*2700*/  FMUL R4, R165, R2 ;  /* 0x00000002a5047220 */ /* 0x000fe20000400000 */
[----:B------:R-:W-:Y:S01]  /*2710*/  IMAD.SHL.U32 R21, R9, 0x2, RZ ;  /* 0x0000000209157824 */ /* 0x000fe200078e00ff */
[----:B------:R-:W-:Y:S01]  /*2720*/  ISETP.GT.AND P3, PT, R7, 0x10, PT ;  /* 0x000000100700780c */ /* 0x000fe20003f64270 */
[----:B------:R-:W-:Y:S01]  /*2730*/  BSSY B0, `(.L_x_34) ;  /* 0x000000e000007945 */ /* 0x000fe20003800000 */
[----:B------:R-:W-:Y:S01]  /*2740*/  FFMA R4, R95, R0, R4 ;  /* 0x000000005f047223 */ /* 0x000fe20000000004 */
[----:B------:R-:W-:Y:S01]  /*2750*/  IADD3.X R3, R3, R12, R13, P0, P2 ;  /* 0x0000000c03037210 */ /* 0x000fe200007e440d */
[----:B------:R-:W-:Y:S01]  /*2760*/  @P1 IMAD.MOV.U32 R12, RZ, RZ, R162 ;  /* 0x000000ffff0c1224 */ /* 0x000fe200078e00a2 */
[----:B------:R-:W-:Y:S01]  /*2770*/  IADD3 R8, P0, P2, R89, R22, R21 ;  /* 0x0000001659087210 */ /* 0x000fe20007a1e015 */
[----:B------:R-:W-:Y:S01]  /*2780*/  @P1 IMAD.MOV.U32 R13, RZ, RZ, R163 ;  /* 0x000000ffff0d1224 */ /* 0x000fe200078e00a3 */
[----:B------:R-:W-:-:S02]  /*2790*/  F2FP.BF16.F32.PACK_AB R4, RZ, R4 ;  /* 0x00000004ff04723e */ /* 0x000fc400000010ff */
[----:B------:R-:W-:Y:S02]  /*27a0*/  IADD3.X R9, R159, R23, R93, P0, P2 ;  /* 0x000000179f097210 */ /* 0x000fe400007e445d */
[----:B------:R-:W-:Y:S01]  /*27b0*/  ISETP.GT.AND P0, PT, R5, RZ, P3 ;  /* 0x000000ff0500720c */ /* 0x000fe20001f04270 */
[----:B------:R0:W-:Y:S01]  /*27c0*/  @P1 STG.E.U16 desc[UR12][R12.64+0x12], R4 ;  /* 0x000012040c001986 */ /* 0x0001e2000c10150c */
[----:B------:R-:W-:-:S04]  /*27d0*/  LOP3.LUT R88, R88, 0xffffffef, RZ, 0xc0, !PT ;  /* 0xffffffef58587812 */ /* 0x000fc800078ec0ff */
[----:B------:R-:W-:-:S07]  /*27e0*/  @P3 LOP3.LUT R88, R88, 0x10, RZ, 0xfc, !PT ;  /* 0x0000001058583812 */ /* 0x000fce00078efcff */
[----:B0-----:R-:W-:Y:S05]  /*27f0*/  @!P0 BRA `(.L_x_35) ;  /* 0x0000000000048947 */ /* 0x001fea0003800000 */
[----:B------:R0:W5:Y:S02]  /*2800*/  LDG.E.LTC128B.U16 R90, desc[UR12][R152.64+0x20] ;  /* 0x0000200c985a7981 */ /* 0x000164000c1e1520 */
.L_x_35:
[----:B------:R-:W-:Y:S05]  /*2810*/  BSYNC B0 ;  /* 0x0000000000007941 */ /* 0x000fea0003800000 */
.L_x_34:
[----:B-----5:R-:W-:Y:S01]  /*2820*/  IMAD.U32 R13, R90, 0x10000, RZ ;  /* 0x000100005a0d7824 */ /* 0x020fe200078e00ff */
[----:B------:R-:W-:Y:S01]  /*2830*/  ISETP.GT.AND P1, PT, R7, 0x11, PT ;  /* 0x000000110700780c */ /* 0x000fe20003f24270 */
[----:B------:R-:W-:Y:S01]  /*2840*/  @P0 IMAD.MOV.U32 R12, RZ, RZ, R22 ;  /* 0x000000ffff0c0224 */ /* 0x000fe200078e0016 */
[----:B------:R-:W-:Y:S01]  /*2850*/  LOP3.LUT R88, R88, 0xffffffbf, RZ, 0xc0, !PT ;  /* 0xffffffbf58587812 */ /* 0x000fe200078ec0ff */
[----:B------:R-:W-:Y:S01]  /*2860*/  FMUL R13, R13, R2 ;  /* 0x000000020d0d7220 */ /* 0x000fe20000400000 */
[----:B------:R-:W-:Y:S03]  /*2870*/  BSSY B0, `(.L_x_36) ;  /* 0x000000a000007945 */ /* 0x000fe60003800000 */
[----:B------:R-:W-:-:S05]  /*2880*/  FFMA R13, R96, R0, R13 ;  /* 0x00000000600d7223 */ /* 0x000fca000000000d */
[----:B------:R-:W-:Y:S02]  /*2890*/  F2FP.BF16.F32.PACK_AB R13, RZ, R13 ;  /* 0x0000000dff0d723e */ /* 0x000fe400000010ff */
[----:B------:R-:W-:Y:S02]  /*28a0*/  @P1 LOP3.LUT R88, R88, 0x40, RZ, 0xfc, !PT ;  /* 0x0000004058581812 */ /* 0x000fe400078efcff */
[----:B------:R-:W-:Y:S01]  /*28b0*/  PRMT R4, R13, 0x7610, R4 ;  /* 0x000076100d047816 */ /* 0x000fe20000000004 */
[----:B------:R-:W-:-:S05]  /*28c0*/  @P0 IMAD.MOV.U32 R13, RZ, RZ, R23 ;  /* 0x000000ffff0d0224 */ /* 0x000fca00078e0017 */
[----:B------:R0:W-:Y:S01]  /*28d0*/  @P0 STG.E.U16 desc[UR12][R12.64+0x20], R4 ;  /* 0x000020040c000986 */ /* 0x0001e2000c10150c */
[----:B------:R-:W-:-:S13]  /*28e0*/  ISETP.GT.AND P0, PT, R5, RZ, P1 ;  /* 0x000000ff0500720c */ /* 0x000fda0000f04270 */
[----:B0-----:R-:W-:Y:S05]  /*28f0*/  @!P0 BRA `(.L_x_37) ;  /* 0x0000000000048947 */ /* 0x001fea0003800000 */
[----:B------:R0:W5:Y:S02]  /*2900*/  LDG.E.LTC128B.U16 R90, desc[UR12][R152.64+0x22] ;  /* 0x0000220c985a7981 */ /* 0x000164000c1e1520 */
.L_x_37:
[----:B------:R-:W-:Y:S05]  /*2910*/  BSYNC B0 ;  /* 0x0000000000007941 */ /* 0x000fea0003800000 */
.L_x_36:
[----:B-----5:R-:W-:Y:S01]  /*2920*/  IMAD.U32 R13, R90, 0x10000, RZ ;  /* 0x000100005a0d7824 */ /* 0x020fe200078e00ff */
[----:B------:R-:W-:Y:S01]  /*2930*/  BSSY B0, `(.L_x_38) ;  /* 0x000000c000007945 */ /* 0x000fe20003800000 */
[----:B------:R-:W-:Y:S02]  /*2940*/  @P0 IMAD.MOV.U32 R12, RZ, RZ, R22 ;  /* 0x000000ffff0c0224 */ /* 0x000fe400078e0016 */
[----:B------:R-:W-:Y:S01]  /*2950*/  FMUL R4, R13, R2 ;  /* 0x000000020d047220 */ /* 0x000fe20000400000 */
[----:B------:R-:W-:-:S03]  /*2960*/  @P0 IMAD.MOV.U32 R13, RZ, RZ, R23 ;  /* 0x000000ffff0d0224 */ /* 0x000fc600078e0017 */
[----:B------:R-:W-:-:S05]  /*2970*/  FFMA R4, R97, R0, R4 ;  /* 0x0000000061047223 */ /* 0x000fca0000000004 */
[----:B------:R-:W-:-:S04]  /*2980*/  F2FP.BF16.F32.PACK_AB R4, RZ, R4 ;  /* 0x00000004ff04723e */ /* 0x000fc800000010ff */
[----:B------:R-:W-:Y:S02]  /*2990*/  PRMT R18, R4, 0x7610, R18 ;  /* 0x0000761004127816 */ /* 0x000fe40000000012 */
[----:B------:R-:W-:-:S03]  /*29a0*/  PRMT R4, R90, 0x7610, R4 ;  /* 0x000076105a047816 */ /* 0x000fc60000000004 */
[----:B------:R0:W-:Y:S01]  /*29b0*/  @P0 STG.E.U16 desc[UR12][R12.64+0x22], R18 ;  /* 0x000022120c000986 */ /* 0x0001e2000c10150c */
[----:B------:R-:W-:-:S13]  /*29c0*/  ISETP.GT.AND P0, PT, R5, 0x8, P3 ;  /* 0x000000080500780c */ /* 0x000fda0001f04270 */
[----:B0-----:R-:W-:Y:S05]  /*29d0*/  @!P0 BRA `(.L_x_39) ;  /* 0x0000000000048947 */ /* 0x001fea0003800000 */
[----:B------:R0:W5:Y:S02]  /*29e0*/  LDG.E.LTC128B.U16 R4, desc[UR12][R156.64+0x20] ;  /* 0x0000200c9c047981 */ /* 0x000164000c1e1520 */
.L_x_39:
[----:B------:R-:W-:Y:S05]  /*29f0*/  BSYNC B0 ;  /* 0x0000000000007941 */ /* 0x000fea0003800000 */
.L_x_38:
[----:B-----5:R-:W-:Y:S01]  /*2a00*/  IMAD.U32 R13, R4, 0x10000, RZ ;  /* 0x00010000040d7824 */ /* 0x020fe200078e00ff */
[----:B------:R-:W-:Y:S01]  /*2a10*/  BSSY B0, `(.L_x_40) ;  /* 0x000000b000007945 */ /* 0x000fe20003800000 */
[----:B------:R-:W-:Y:S02]  /*2a20*/  @P0 IMAD.MOV.U32 R12, RZ, RZ, R162 ;  /* 0x000000ffff0c0224 */ /* 0x000fe400078e00a2 */
[----:B------:R-:W-:-:S04]  /*2a30*/  FMUL R13, R13, R2 ;  /* 0x000000020d0d7220 */ /* 0x000fc80000400000 */
[----:B------:R-:W-:-:S05]  /*2a40*/  FFMA R13, R98, R0, R13 ;  /* 0x00000000620d7223 */ /* 0x000fca000000000d */
[----:B------:R-:W-:-:S04]  /*2a50*/  F2FP.BF16.F32.PACK_AB R13, RZ, R13 ;  /* 0x0000000dff0d723e */ /* 0x000fc800000010ff */
[----:B------:R-:W-:Y:S01]  /*2a60*/  PRMT R18, R13, 0x7610, R18 ;  /* 0x000076100d127816 */ /* 0x000fe20000000012 */
[----:B------:R-:W-:-:S05]  /*2a70*/  @P0 IMAD.MOV.U32 R13, RZ, RZ, R163 ;  /* 0x000000ffff0d0224 */ /* 0x000fca00078e00a3 */
[----:B------:R0:W-:Y:S01]  /*2a80*/  @P0 STG.E.U16 desc[UR12][R12.64+0x20], R18 ;  /* 0x000020120c000986 */ /* 0x0001e2000c10150c */
[----:B------:R-:W-:-:S13]  /*2a90*/  ISETP.GT.AND P0, PT, R5, 0x8, P1 ;  /* 0x000000080500780c */ /* 0x000fda0000f04270 */
[----:B0-----:R-:W-:Y:S05]  /*2aa0*/  @!P0 BRA `(.L_x_41) ;  /* 0x0000000000048947 */ /* 0x001fea0003800000 */
[----:B------:R0:W5:Y:S02]  /*2ab0*/  LDG.E.LTC128B.U16 R4, desc[UR12][R156.64+0x22] ;  /* 0x0000220c9c047981 */ /* 0x000164000c1e1520 */
.L_x_41:
[----:B------:R-:W-:Y:S05]  /*2ac0*/  BSYNC B0 ;  /* 0x0000000000007941 */ /* 0x000fea0003800000 */
.L_x_40:
        /* <DEDUP_REMOVED lines=10> */
[----:B------:R-:W-:-:S04]  /*2b70*/  IMAD.WIDE.U32 R12, R91, UR8, R16 ;  /* 0x000000085b0c7c25 */ /* 0x000fc8000f8e0010 */
[----:B------:R-:W-:Y:S02]  /*2b80*/  @P0 IMAD.MOV.U32 R91, RZ, RZ, R163 ;  /* 0x000000ffff5b0224 */ /* 0x000fe400078e00a3 */
[----:B------:R-:W-:-:S03]  /*2b90*/  IMAD.IADD R19, R13, 0x1, R19 ;  /* 0x000000010d137824 */ /* 0x000fc600078e0213 */
[----:B------:R0:W-:Y:S01]  /*2ba0*/  @P0 STG.E.U16 desc[UR12][R90.64+0x22], R20 ;  /* 0x000022145a000986 */ /* 0x0001e2000c10150c */
[----:B------:R-:W-:-:S04]  /*2bb0*/  LEA R18, P0, R12, UR10, 0x1 ;  /* 0x0000000a0c127c11 */ /* 0x000fc8000f8008ff */
[----:B------:R-:W-:Y:S02]  /*2bc0*/  LEA.HI.X R19, R12, UR11, R19, 0x1, P0 ;  /* 0x0000000b0c137c11 */ /* 0x000fe400080f0c13 */
[----:B------:R-:W-:-:S04]  /*2bd0*/  LEA R12, P0, R10, UR10, 0x1 ;  /* 0x0000000a0a0c7c11 */ /* 0x000fc8000f8008ff */
[----:B------:R-:W-:Y:S02]  /*2be0*/  LEA.HI.X R13, R10, UR11, R11, 0x1, P0 ;  /* 0x0000000b0a0d7c11 */ /* 0x000fe400080f0c0b */
[----:B------:R-:W-:-:S05]  /*2bf0*/  IADD3 R15, P0, R14, R154, RZ ;  /* 0x0000009a0e0f7210 */ /* 0x000fca0007f1e0ff */
[----:B------:R-:W-:Y:S01]  /*2c00*/  IMAD.X R16, R161, 0x1, R17, P0 ;  /* 0x00000001a1107824 */ /* 0x000fe200000e0611 */
[----:B------:R-:W-:-:S04]  /*2c10*/  LEA R14, P0, R15, UR10, 0x1 ;  /* 0x0000000a0f0e7c11 */ /* 0x000fc8000f8008ff */
[----:B------:R-:W-:Y:S02]  /*2c20*/  LEA.HI.X R15, R15, UR11, R16, 0x1, P0 ;  /* 0x0000000b0f0f7c11 */ /* 0x000fe400080f0c10 */
[----:B------:R-:W-:-:S04]  /*2c30*/  LEA R10, P0, R6, UR10, 0x1 ;  /* 0x0000000a060a7c11 */ /* 0x000fc8000f8008ff */
[----:B------:R-:W-:Y:S02]  /*2c40*/  LEA.HI.X R11, R6, UR11, R3, 0x1, P0 ;  /* 0x0000000b060b7c11 */ /* 0x000fe400080f0c03 */
[----:B------:R-:W-:-:S13]  /*2c50*/  ISETP.GT.AND P0, PT, R5, RZ, P2 ;  /* 0x000000ff0500720c */ /* 0x000fda0001704270 */
[----:B0-----:R-:W-:Y:S05]  /*2c60*/  @!P0 BRA `(.L_x_43) ;  /* 0x0000000000048947 */ /* 0x001fea0003800000 */
[----:B------:R0:W5:Y:S02]  /*2c70*/  LDG.E.LTC128B.U16 R4, desc[UR12][R152.64+0x30] ;  /* 0x0000300c98047981 */ /* 0x000164000c1e1520 */
.L_x_43:
[----:B------:R-:W-:Y:S05]  /*2c80*/  BSYNC B0 ;  /* 0x0000000000007941 */ /* 0x000fea0003800000 */
.L_x_42:
[----:B-----5:R-:W-:Y:S01]  /*2c90*/  IMAD.U32 R3, R4, 0x10000, RZ ;  /* 0x0001000004037824 */ /* 0x020fe200078e00ff */
[----:B------:R-:W-:Y:S01]  /*2ca0*/  ISETP.GT.AND P1, PT, R7, 0x19, PT ;  /* 0x000000190700780c */ /* 0x000fe20003f24270 */
[----:B------:R-:W-:Y:S01]  /*2cb0*/  @P0 IMAD.MOV.U32 R16, RZ, RZ, R22 ;  /* 0x000000ffff100224 */ /* 0x000fe200078e0016 */
[----:B------:R-:W-:Y:S01]  /*2cc0*/  LOP3.LUT R88, R88, 0xfdffffff, RZ, 0xc0, !PT ;  /* 0xfdffffff58587812 */ /* 0x000fe200078ec0ff */
[----:B------:R-:W-:Y:S01]  /*2cd0*/  FMUL R3, R3, R2 ;  /* 0x0000000203037220 */ /* 0x000fe20000400000 */
[----:B------:R-:W-:Y:S01]  /*2ce0*/  @P0 IMAD.MOV.U32 R17, RZ, RZ, R23 ;  /* 0x000000ffff110224 */ /* 0x000fe200078e0017 */
[----:B------:R-:W-:Y:S02]  /*2cf0*/  BSSY B0, `(.L_x_44) ;  /* 0x0000008000007945 */ /* 0x000fe40003800000 */
[----:B------:R-:W-:-:S05]  /*2d00*/  FFMA R3, R100, R0, R3 ;  /* 0x0000000064037223 */ /* 0x000fca0000000003 */
[----:B------:R-:W-:Y:S02]  /*2d10*/  F2FP.BF16.F32.PACK_AB R3, RZ, R3 ;  /* 0x00000003ff03723e */ /* 0x000fe400000010ff */
[----:B------:R-:W-:-:S03]  /*2d20*/  @P1 LOP3.LUT R88, R88, 0x2000000, RZ, 0xfc, !PT ;  /* 0x0200000058581812 */ /* 0x000fc600078efcff */
[----:B------:R0:W-:Y:S01]  /*2d30*/  @P0 STG.E.U16 desc[UR12][R16.64+0x30], R3 ;  /* 0x0000300310000986 */ /* 0x0001e2000c10150c */
[----:B------:R-:W-:-:S13]  /*2d40*/  ISETP.GT.AND P0, PT, R5, RZ, P1 ;  /* 0x000000ff0500720c */ /* 0x000fda0000f04270 */
[----:B0-----:R-:W-:Y:S05]  /*2d50*/  @!P0 BRA `(.L_x_45) ;  /* 0x0000000000048947 */ /* 0x001fea0003800000 */
[----:B------:R0:W5:Y:S02]  /*2d60*/  LDG.E.LTC128B.U16 R4, desc[UR12][R152.64+0x32] ;  /* 0x0000320c98047981 */ /* 0x000164000c1e1520 */
.L_x_45:
[----:B------:R-:W-:Y:S05]  /*2d70*/  BSYNC B0 ;  /* 0x0000000000007941 */ /* 0x000fea0003800000 */
.L_x_44:
[----:B-----5:R-:W-:Y:S01]  /*2d80*/  IMAD.U32 R3, R4, 0x10000, RZ ;  /* 0x0001000004037824 */ /* 0x020fe200078e00ff */
[----:B------:R-:W-:Y:S01]  /*2d90*/  BSSY B0, `(.L_x_46) ;  /* 0x000000a000007945 */ /* 0x000fe20003800000 */
[----:B------:R-:W-:Y:S02]  /*2da0*/  @P0 IMAD.MOV.U32 R16, RZ, RZ, R22 ;  /* 0x000000ffff100224 */ /* 0x000fe400078e0016 */
[----:B------:R-:W-:Y:S01]  /*2db0*/  FMUL R6, R3, R2 ;  /* 0x0000000203067220 */ /* 0x000fe20000400000 */
[----:B------:R-:W-:-:S03]  /*2dc0*/  @P0 IMAD.MOV.U32 R17, RZ, RZ, R23 ;  /* 0x000000ffff110224 */ /* 0x000fc600078e0017 */
[----:B------:R-:W-:-:S05]  /*2dd0*/  FFMA R6, R101, R0, R6 ;  /* 0x0000000065067223 */ /* 0x000fca0000000006 */
[----:B------:R-:W-:-:S05]  /*2de0*/  F2FP.BF16.F32.PACK_AB R6, RZ, R6 ;  /* 0x00000006ff06723e */ /* 0x000fca00000010ff */
[----:B------:R0:W-:Y:S01]  /*2df0*/  @P0 STG.E.U16 desc[UR12][R16.64+0x32], R6 ;  /* 0x0000320610000986 */ /* 0x0001e2000c10150c */
[----:B------:R-:W-:-:S13]  /*2e00*/  ISETP.GT.AND P0, PT, R5, 0x8, P2 ;  /* 0x000000080500780c */ /* 0x000fda0001704270 */
[----:B0-----:R-:W-:Y:S05]  /*2e10*/  @!P0 BRA `(.L_x_47) ;  /* 0x0000000000048947 */ /* 0x001fea0003800000 */
[----:B------:R0:W5:Y:S02]  /*2e20*/  LDG.E.LTC128B.U16 R4, desc[UR12][R156.64+0x30] ;  /* 0x0000300c9c047981 */ /* 0x000164000c1e1520 */
.L_x_47:
[----:B------:R-:W-:Y:S05]  /*2e30*/  BSYNC B0 ;  /* 0x0000000000007941 */ /* 0x000fea0003800000 */
.L_x_46:
        /* <DEDUP_REMOVED lines=11> */
.L_x_49:
[----:B------:R-:W-:Y:S05]  /*2ef0*/  BSYNC B0 ;  /* 0x0000000000007941 */ /* 0x000fea0003800000 */
.L_x_48:
        /* <DEDUP_REMOVED lines=14> */
.L_x_51:
[----:B------:R-:W-:Y:S05]  /*2fe0*/  BSYNC B0 ;  /* 0x0000000000007941 */ /* 0x000fea0003800000 */
.L_x_50:
        /* <DEDUP_REMOVED lines=14> */
.L_x_53:
[----:B------:R-:W-:Y:S05]  /*30d0*/  BSYNC B0 ;  /* 0x0000000000007941 */ /* 0x000fea0003800000 */
.L_x_52:
        /* <DEDUP_REMOVED lines=11> */
.L_x_55:
[----:B------:R-:W-:Y:S05]  /*3190*/  BSYNC B0 ;  /* 0x0000000000007941 */ /* 0x000fea0003800000 */
.L_x_54:
        /* <DEDUP_REMOVED lines=11> */
.L_x_57:
[----:B------:R-:W-:Y:S05]  /*3250*/  BSYNC B0 ;  /* 0x0000000000007941 */ /* 0x000fea0003800000 */
.L_x_56:
        /* <DEDUP_REMOVED lines=14> */
.L_x_59:
[----:B------:R-:W-:Y:S05]  /*3340*/  BSYNC B0 ;  /* 0x0000000000007941 */ /* 0x000fea0003800000 */
.L_x_58:
        /* <DEDUP_REMOVED lines=14> */
.L_x_61:
[----:B------:R-:W-:Y:S05]  /*3430*/  BSYNC B0 ;  /* 0x0000000000007941 */ /* 0x000fea0003800000 */
.L_x_60:
        /* <DEDUP_REMOVED lines=11> */
.L_x_63:
[----:B------:R-:W-:Y:S05]  /*34f0*/  BSYNC B0 ;  /* 0x0000000000007941 */ /* 0x000fea0003800000 */
.L_x_62:
        /* <DEDUP_REMOVED lines=11> */
.L_x_65:
[----:B------:R-:W-:Y:S05]  /*35b0*/  BSYNC B0 ;  /* 0x0000000000007941 */ /* 0x000fea0003800000 */
.L_x_64:
        /* <DEDUP_REMOVED lines=14> */
.L_x_67:
[----:B------:R-:W-:Y:S05]  /*36a0*/  BSYNC B0 ;  /* 0x0000000000007941 */ /* 0x000fea0003800000 */
.L_x_66:
        /* <DEDUP_REMOVED lines=14> */
.L_x_69:
[----:B------:R-:W-:Y:S05]  /*3790*/  BSYNC B0 ;  /* 0x0000000000007941 */ /* 0x000fea0003800000 */
.L_x_68:
        /* <DEDUP_REMOVED lines=11> */
.L_x_71:
[----:B------:R-:W-:Y:S05]  /*3850*/  BSYNC B0 ;  /* 0x0000000000007941 */ /* 0x000fea0003800000 */
.L_x_70:
        /* <DEDUP_REMOVED lines=11> */
.L_x_73:
[----:B------:R-:W-:Y:S05]  /*3910*/  BSYNC B0 ;  /* 0x0000000000007941 */ /* 0x000fea0003800000 */
.L_x_72:
        /* <DEDUP_REMOVED lines=14> */
.L_x_75:
[----:B------:R-:W-:Y:S05]  /*3a00*/  BSYNC B0 ;  /* 0x0000000000007941 */ /* 0x000fea0003800000 */
.L_x_74:
        /* <DEDUP_REMOVED lines=14> */
.L_x_77:
[----:B------:R-:W-:Y:S05]  /*3af0*/  BSYNC B0 ;  /* 0x0000000000007941 */ /* 0x000fea0003800000 */
.L_x_76:
        /* <DEDUP_REMOVED lines=11> */
.L_x_79:
[----:B------:R-:W-:Y:S05]  /*3bb0*/  BSYNC B0 ;  /* 0x0000000000007941 */ /* 0x000fea0003800000 */
.L_x_78:
        /* <DEDUP_REMOVED lines=11> */
.L_x_81:
[----:B------:R-:W-:Y:S05]  /*3c70*/  BSYNC B0 ;  /* 0x0000000000007941 */ /* 0x000fea0003800000 */
.L_x_80:
        /* <DEDUP_REMOVED lines=14> */
.L_x_83:
[----:B------:R-:W-:Y:S05]  /*3d60*/  BSYNC B0 ;  /* 0x0000000000007941 */ /* 0x000fea0003800000 */
.L_x_82:
        /* <DEDUP_REMOVED lines=14> */
.L_x_85:
[----:B------:R-:W-:Y:S05]  /*3e50*/  BSYNC B0 ;  /* 0x0000000000007941 */ /* 0x000fea0003800000 */
.L_x_84:
        /* <DEDUP_REMOVED lines=11> */
.L_x_87:
[----:B------:R-:W-:Y:S05]  /*3f10*/  BSYNC B0 ;  /* 0x0000000000007941 */ /* 0x000fea0003800000 */
.L_x_86:
        /* <DEDUP_REMOVED lines=11> */
.L_x_89:
[----:B------:R-:W-:Y:S05]  /*3fd0*/  BSYNC B0 ;  /* 0x0000000000007941 */ /* 0x000fea0003800000 */
.L_x_88:
        /* <DEDUP_REMOVED lines=14> */
.L_x_91:
[----:B------:R-:W-:Y:S05]  /*40c0*/  BSYNC B0 ;  /* 0x0000000000007941 */ /* 0x000fea0003800000 */
.L_x_90:
        /* <DEDUP_REMOVED lines=14> */
.L_x_93:
[----:B------:R-:W-:Y:S05]  /*41b0*/  BSYNC B0 ;  /* 0x0000000000007941 */ /* 0x000fea0003800000 */
.L_x_92:
        /* <DEDUP_REMOVED lines=11> */
.L_x_95:
[----:B------:R-:W-:Y:S05]  /*4270*/  BSYNC B0 ;  /* 0x0000000000007941 */ /* 0x000fea0003800000 */
.L_x_94:
        /* <DEDUP_REMOVED lines=11> */
.L_x_97:
[----:B------:R-:W-:Y:S05]  /*4330*/  BSYNC B0 ;  /* 0x0000000000007941 */ /* 0x000fea0003800000 */
.L_x_96:
        /* <DEDUP_REMOVED lines=14> */
.L_x_99:
[----:B------:R-:W-:Y:S05]  /*4420*/  BSYNC B0 ;  /* 0x0000000000007941 */ /* 0x000fea0003800000 */
.L_x_98:
        /* <DEDUP_REMOVED lines=14> */
.L_x_101:
[----:B------:R-:W-:Y:S05]  /*4510*/  BSYNC B0 ;  /* 0x0000000000007941 */ /* 0x000fea0003800000 */
.L_x_100:
        /* <DEDUP_REMOVED lines=11> */
.L_x_103:
[----:B------:R-:W-:Y:S05]  /*45d0*/  BSYNC B0 ;  /* 0x0000000000007941 */ /* 0x000fea0003800000 */
.L_x_102:
        /* <DEDUP_REMOVED lines=11> */
.L_x_105:
[----:B------:R-:W-:Y:S05]  /*4690*/  BSYNC B0 ;  /* 0x0000000000007941 */ /* 0x000fea0003800000 */
.L_x_104:
        /* <DEDUP_REMOVED lines=14> */
.L_x_107:
[----:B------:R-:W-:Y:S05]  /*4780*/  BSYNC B0 ;  /* 0x0000000000007941 */ /* 0x000fea0003800000 */
.L_x_106:
        /* <DEDUP_REMOVED lines=14> */
.L_x_109:
[----:B------:R-:W-:Y:S05]  /*4870*/  BSYNC B0 ;  /* 0x0000000000007941 */ /* 0x000fea0003800000 */
.L_x_108:
        /* <DEDUP_REMOVED lines=11> */
.L_x_111:
[----:B------:R-:W-:Y:S05]  /*4930*/  BSYNC B0 ;  /* 0x0000000000007941 */ /* 0x000fea0003800000 */
.L_x_110:
        /* <DEDUP_REMOVED lines=11> */
.L_x_113:
[----:B------:R-:W-:Y:S05]  /*49f0*/  BSYNC B0 ;  /* 0x0000000000007941 */ /* 0x000fea0003800000 */
.L_x_112:
        /* <DEDUP_REMOVED lines=14> */
.L_x_115:
[----:B------:R-:W-:Y:S05]  /*4ae0*/  BSYNC B0 ;  /* 0x0000000000007941 */ /* 0x000fea0003800000 */
.L_x_114:
        /* <DEDUP_REMOVED lines=14> */
.L_x_117:
[----:B------:R-:W-:Y:S05]  /*4bd0*/  BSYNC B0 ;  /* 0x0000000000007941 */ /* 0x000fea0003800000 */
.L_x_116:
        /* <DEDUP_REMOVED lines=11> */
.L_x_119:
[----:B------:R-:W-:Y:S05]  /*4c90*/  BSYNC B0 ;  /* 0x0000000000007941 */ /* 0x000fea0003800000 */
.L_x_118:
        /* <DEDUP_REMOVED lines=11> */
.L_x_121:
[----:B------:R-:W-:Y:S05]  /*4d50*/  BSYNC B0 ;  /* 0x0000000000007941 */ /* 0x000fea0003800000 */
.L_x_120:
        /* <DEDUP_REMOVED lines=14> */
.L_x_123:
[----:B------:R-:W-:Y:S05]  /*4e40*/  BSYNC B0 ;  /* 0x0000000000007941 */ /* 0x000fea0003800000 */
.L_x_122:
        /* <DEDUP_REMOVED lines=14> */
.L_x_125:
[----:B------:R-:W-:Y:S05]  /*4f30*/  BSYNC B0 ;  /* 0x0000000000007941 */ /* 0x000fea0003800000 */
.L_x_124:
        /* <DEDUP_REMOVED lines=11> */
.L_x_127:
[----:B------:R-:W-:Y:S05]  /*4ff0*/  BSYNC B0 ;  /* 0x0000000000007941 */ /* 0x000fea0003800000 */
.L_x_126:
        /* <DEDUP_REMOVED lines=11> */
.L_x_129:
[----:B------:R-:W-:Y:S05]  /*50b0*/  BSYNC B0 ;  /* 0x0000000000007941 */ /* 0x000fea0003800000 */
.L_x_128:
[----:B-----5:R-:W-:Y:S01]  /*50c0*/  IMAD.U32 R3, R4, 0x10000, RZ ;  /* 0x0001000004037824 */ /* 0x020fe200078e00ff */
[----:B------:R-:W-:Y:S01]  /*50d0*/  ISETP.GT.AND P3, PT, R7, 0x70, PT ;  /* 0x000000700700780c */ /* 0x000fe20003f64270 */
[----:B------:R-:W-:Y:S01]  /*50e0*/  @P0 IMAD.MOV.U32 R16, RZ, RZ, R162 ;  /* 0x000000ffff100224 */ /* 0x000fe200078e00a2 */
[----:B------:R-:W-:Y:S01]  /*50f0*/  BSSY B0, `(.L_x_130) ;  /* 0x0000009000007945 */ /* 0x000fe20003800000 */
[----:B------:R-:W-:Y:S01]  /*5100*/  FMUL R6, R3, R2 ;  /* 0x0000000203067220 */ /* 0x000fe20000400000 */
[----:B------:R-:W-:-:S03]  /*5110*/  @P0 IMAD.MOV.U32 R17, RZ, RZ, R163 ;  /* 0x000000ffff110224 */ /* 0x000fc600078e00a3 */
[----:B------:R-:W-:-:S05]  /*5120*/  FFMA R6, R143, R0, R6 ;  /* 0x000000008f067223 */ /* 0x000fca0000000006 */
[----:B------:R-:W-:-:S05]  /*5130*/  F2FP.BF16.F32.PACK_AB R6, RZ, R6 ;  /* 0x00000006ff06723e */ /* 0x000fca00000010ff */
[----:B------:R0:W-:Y:S01]  /*5140*/  @P0 STG.E.U16 desc[UR12][R16.64+0xd2], R6 ;  /* 0x0000d20610000986 */ /* 0x0001e2000c10150c */
[----:B------:R-:W-:-:S13]  /*5150*/  ISETP.GT.AND P0, PT, R5, RZ, P3 ;  /* 0x000000ff0500720c */ /* 0x000fda0001f04270 */
[----:B0-----:R-:W-:Y:S05]  /*5160*/  @!P0 BRA `(.L_x_131) ;  /* 0x0000000000048947 */ /* 0x001fea0003800000 */
[----:B------:R0:W5:Y:S02]  /*5170*/  LDG.E.LTC128B.U16 R4, desc[UR12][R152.64+0xe0] ;  /* 0x0000e00c98047981 */ /* 0x000164000c1e1520 */
.L_x_131:
[----:B------:R-:W-:Y:S05]  /*5180*/  BSYNC B0 ;  /* 0x0000000000007941 */ /* 0x000fea0003800000 */
.L_x_130:
        /* <DEDUP_REMOVED lines=12> */
.L_x_133:
[----:B------:R-:W-:Y:S05]  /*5250*/  BSYNC B0 ;  /* 0x0000000000007941 */ /* 0x000fea0003800000 */
.L_x_132:
        /* <DEDUP_REMOVED lines=11> */
.L_x_135:
[----:B------:R-:W-:Y:S05]  /*5310*/  BSYNC B0 ;  /* 0x0000000000007941 */ /* 0x000fea0003800000 */
.L_x_134:
        /* <DEDUP_REMOVED lines=11> */
.L_x_137:
[----:B------:R-:W-:Y:S05]  /*53d0*/  BSYNC B0 ;  /* 0x0000000000007941 */ /* 0x000fea0003800000 */
.L_x_136:
        /* <DEDUP_REMOVED lines=12> */
.L_x_139:
[----:B------:R-:W-:Y:S05]  /*54a0*/  BSYNC B0 ;  /* 0x0000000000007941 */ /* 0x000fea0003800000 */
.L_x_138:
[----:B-----5:R-:W-:Y:S01]  /*54b0*/  IMAD.U32 R3, R4, 0x10000, RZ ;  /* 0x0001000004037824 */ /* 0x020fe200078e00ff */
[----:B------:R-:W-:Y:S03]  /*54c0*/  BSSY B0, `(.L_x_140) ;  /* 0x000000b000007945 */ /* 0x000fe60003800000 */
[----:B------:R-:W-:-:S04]  /*54d0*/  FMUL R3, R3, R2 ;  /* 0x0000000203037220 */ /* 0x000fc80000400000 */
[----:B------:R-:W-:-:S05]  /*54e0*/  FFMA R3, R148, R0, R3 ;  /* 0x0000000094037223 */ /* 0x000fca0000000003 */
[----:B------:R-:W-:-:S05]  /*54f0*/  F2FP.BF16.F32.PACK_AB R3, RZ, R3 ;  /* 0x00000003ff03723e */ /* 0x000fca00000010ff */
[----:B------:R0:W-:Y:S01]  /*5500*/  @P0 STG.E.U16 desc[UR12][R22.64+0xf0], R3 ;  /* 0x0000f00316000986 */ /* 0x0001e2000c10150c */
[----:B------:R-:W-:-:S05]  /*5510*/  IADD3 R16, P0, R21, R22, RZ ;  /* 0x0000001615107210 */ /* 0x000fca0007f1e0ff */
[----:B------:R-:W-:Y:S01]  /*5520*/  IMAD.X R17, R93, 0x1, R23, P0 ;  /* 0x000000015d117824 */ /* 0x000fe200000e0617 */
[----:B------:R-:W-:-:S04]  /*5530*/  ISETP.GT.AND P0, PT, R7, 0x79, PT ;  /* 0x000000790700780c */ /* 0x000fc80003f04270 */
[----:B------:R-:W-:-:S13]  /*5540*/  ISETP.GT.AND P4, PT, R5, RZ, P0 ;  /* 0x000000ff0500720c */ /* 0x000fda0000784270 */
[----:B0-----:R-:W-:Y:S05]  /*5550*/  @!P4 BRA `(.L_x_141) ;  /* 0x000000000004c947 */ /* 0x001fea0003800000 */
[----:B------:R0:W5:Y:S02]  /*5560*/  LDG.E.LTC128B.U16 R4, desc[UR12][R152.64+0xf2] ;  /* 0x0000f20c98047981 */ /* 0x000164000c1e1520 */
.L_x_141:
[----:B------:R-:W-:Y:S05]  /*5570*/  BSYNC B0 ;  /* 0x0000000000007941 */ /* 0x000fea0003800000 */
.L_x_140:
[----:B-----5:R-:W-:Y:S01]  /*5580*/  IMAD.U32 R3, R4, 0x10000, RZ ;  /* 0x0001000004037824 */ /* 0x020fe200078e00ff */
[----:B------:R-:W-:Y:S03]  /*5590*/  BSSY B0, `(.L_x_142) ;  /* 0x0000008000007945 */ /* 0x000fe60003800000 */
[----:B------:R-:W-:-:S04]  /*55a0*/  FMUL R6, R3, R2 ;  /* 0x0000000203067220 */ /* 0x000fc80000400000 */
[----:B------:R-:W-:-:S05]  /*55b0*/  FFMA R6, R149, R0, R6 ;  /* 0x0000000095067223 */ /* 0x000fca0000000006 */
[----:B------:R-:W-:-:S05]  /*55c0*/  F2FP.BF16.F32.PACK_AB R6, RZ, R6 ;  /* 0x00000006ff06723e */ /* 0x000fca00000010ff */
[----:B------:R0:W-:Y:S01]  /*55d0*/  @P4 STG.E.U16 desc[UR12][R22.64+0xf2], R6 ;  /* 0x0000f20616004986 */ /* 0x0001e2000c10150c */
[----:B------:R-:W-:-:S13]  /*55e0*/  ISETP.GT.AND P4, PT, R5, 0x8, P1 ;  /* 0x000000080500780c */ /* 0x000fda0000f84270 */
[----:B0-----:R-:W-:Y:S05]  /*55f0*/  @!P4 BRA `(.L_x_143) ;  /* 0x000000000004c947 */ /* 0x001fea0003800000 */
[----:B------:R0:W5:Y:S02]  /*5600*/  LDG.E.LTC128B.U16 R4, desc[UR12][R156.64+0xf0] ;  /* 0x0000f00c9c047981 */ /* 0x000164000c1e1520 */
.L_x_143:
[----:B------:R-:W-:Y:S05]  /*5610*/  BSYNC B0 ;  /* 0x0000000000007941 */ /* 0x000fea0003800000 */
.L_x_142:
        /* <DEDUP_REMOVED lines=11> */
.L_x_145:
[----:B------:R-:W-:Y:S05]  /*56d0*/  BSYNC B0 ;  /* 0x0000000000007941 */ /* 0x000fea0003800000 */
.L_x_144:
[----:B-----5:R-:W-:-:S04]  /*56e0*/  IMAD.U32 R3, R4, 0x10000, RZ ;  /* 0x0001000004037824 */ /* 0x020fc800078e00ff */
[----:B------:R-:W-:-:S04]  /*56f0*/  FMUL R6, R3, R2 ;  /* 0x0000000203067220 */ /* 0x000fc80000400000 */
[----:B------:R-:W-:-:S05]  /*5700*/  FFMA R6, R151, R0, R6 ;  /* 0x0000000097067223 */ /* 0x000fca0000000006 */
[----:B------:R-:W-:-:S05]  /*5710*/  F2FP.BF16.F32.PACK_AB R6, RZ, R6 ;  /* 0x00000006ff06723e */ /* 0x000fca00000010ff */
[----:B------:R0:W-:Y:S01]  /*5720*/  @P4 STG.E.U16 desc[UR12][R162.64+0xf2], R6 ;  /* 0x0000f206a2004986 */ /* 0x0001e2000c10150c */
[----:B------:R-:W-:-:S13]  /*5730*/  ISETP.GT.AND P4, PT, R5, 0x40, P5 ;  /* 0x000000400500780c */ /* 0x000fda0002f84270 */
[----:B------:R-:W2:Y:S01]  /*5740*/  @P4 LDG.E.LTC128B.U16 R4, desc[UR12][R18.64] ;  /* 0x0000000c12044981 */ /* 0x000ea2000c1e1520 */
[----:B------:R-:W-:Y:S01]  /*5750*/  BSSY B0, `(.L_x_146) ;  /* 0x000000a000007945 */ /* 0x000fe20003800000 */
[----:B--2---:R-:W-:-:S04]  /*5760*/  IMAD.U32 R3, R4, 0x10000, RZ ;  /* 0x0001000004037824 */ /* 0x004fc800078e00ff */
[----:B------:R-:W-:-:S04]  /*5770*/  FMUL R3, R3, R2 ;  /* 0x0000000203037220 */ /* 0x000fc80000400000 */
[----:B------:R-:W-:-:S05]  /*5780*/  FFMA R3, R24, R0, R3 ;  /* 0x0000000018037223 */ /* 0x000fca0000000003 */
[----:B------:R-:W-:-:S05]  /*5790*/  F2FP.BF16.F32.PACK_AB R3, RZ, R3 ;  /* 0x00000003ff03723e */ /* 0x000fca00000010ff */
[----:B------:R0:W-:Y:S01]  /*57a0*/  @P4 STG.E.U16 desc[UR12][R16.64], R3 ;  /* 0x0000000310004986 */ /* 0x0001e2000c10150c */
[----:B------:R-:W-:-:S04]  /*57b0*/  LOP3.LUT P4, RZ, R88, 0x2, RZ, 0xc0, !PT ;  /* 0x0000000258ff7812 */ /* 0x000fc8000788c0ff */
[----:B------:R-:W-:-:S13]  /*57c0*/  ISETP.GT.AND P4, PT, R5, 0x40, P4 ;  /* 0x000000400500780c */ /* 0x000fda0002784270 */
[----:B0-----:R-:W-:Y:S05]  /*57d0*/  @!P4 BRA `(.L_x_147) ;  /* 0x000000000004c947 */ /* 0x001fea0003800000 */
[----:B------:R0:W5:Y:S02]  /*57e0*/  LDG.E.LTC128B.U16 R4, desc[UR12][R12.64+0x2] ;  /* 0x0000020c0c047981 */ /* 0x000164000c1e1520 */
.L_x_147:
[----:B------:R-:W-:Y:S05]  /*57f0*/  BSYNC B0 ;  /* 0x0000000000007941 */ /* 0x000fea0003800000 */
.L_x_146:
[----:B-----5:R-:W-:Y:S01]  /*5800*/  IMAD.U32 R3, R4, 0x10000, RZ ;  /* 0x0001000004037824 */ /* 0x020fe200078e00ff */
[----:B------:R-:W-:Y:S01]  /*5810*/  ISETP.GT.AND P5, PT, R5, 0x48, P5 ;  /* 0x000000480500780c */ /* 0x000fe20002fa4270 */
[----:B------:R-:W-:Y:S02]  /*5820*/  BSSY B0, `(.L_x_148) ;  /* 0x000000a000007945 */ /* 0x000fe40003800000 */
[----:B------:R-:W-:-:S04]  /*5830*/  FMUL R6, R3, R2 ;  /* 0x0000000203067220 */ /* 0x000fc80000400000 */
[----:B------:R-:W-:-:S05]  /*5840*/  FFMA R6, R25, R0, R6 ;  /* 0x0000000019067223 */ /* 0x000fca0000000006 */
[----:B------:R-:W-:-:S04]  /*5850*/  F2FP.BF16.F32.PACK_AB R6, RZ, R6 ;  /* 0x00000006ff06723e */ /* 0x000fc800000010ff */
[----:B------:R-:W-:-:S05]  /*5860*/  PRMT R3, R6, 0x7610, R3 ;  /* 0x0000761006037816 */ /* 0x000fca0000000003 */
[----:B------:R2:W-:Y:S01]  /*5870*/  @P4 STG.E.U16 desc[UR12][R16.64+0x2], R3 ;  /* 0x0000020310004986 */ /* 0x0005e2000c10150c */
[----:B------:R-:W-:-:S05]  /*5880*/  IADD3 R6, P4, R16, R89, RZ ;  /* 0x0000005910067210 */ /* 0x000fca0007f9e0ff */
[----:B------:R-:W-:Y:S01]  /*5890*/  IMAD.X R7, R17, 0x1, R159, P4 ;  /* 0x0000000111077824 */ /* 0x000fe200020e069f */
[----:B------:R-:W-:Y:S07]  /*58a0*/  @!P5 BRA `(.L_x_149) ;  /* 0x000000000004d947 */ /* 0x000fee0003800000 */
[----:B------:R0:W5:Y:S02]  /*58b0*/  LDG.E.LTC128B.U16 R4, desc[UR12][R14.64] ;  /* 0x0000000c0e047981 */ /* 0x000164000c1e1520 */
.L_x_149:
[----:B------:R-:W-:Y:S05]  /*58c0*/  BSYNC B0 ;  /* 0x0000000000007941 */ /* 0x000fea0003800000 */
.L_x_148:
[----:B--2--5:R-:W-:Y:S01]  /*58d0*/  IMAD.U32 R3, R4, 0x10000, RZ ;  /* 0x0001000004037824 */ /* 0x024fe200078e00ff */
[----:B0-----:R-:W-:Y:S01]  /*58e0*/  IADD3 R14, P4, R89, R16, RZ ;  /* 0x00000010590e7210 */ /* 0x001fe20007f9e0ff */
[----:B------:R-:W-:Y:S02]  /*58f0*/  BSSY B0, `(.L_x_150) ;  /* 0x000000a000007945 */ /* 0x000fe40003800000 */
[----:B------:R-:W-:Y:S02]  /*5900*/  FMUL R3, R3, R2 ;  /* 0x0000000203037220 */ /* 0x000fe40000400000 */
[----:B------:R-:W-:Y:S02]  /*5910*/  IMAD.X R15, R159, 0x1, R17, P4 ;  /* 0x000000019f0f7824 */ /* 0x000fe400020e0611 */
[----:B------:R-:W-:-:S05]  /*5920*/  FFMA R3, R26, R0, R3 ;  /* 0x000000001a037223 */ /* 0x000fca0000000003 */
[----:B------:R-:W-:-:S05]  /*5930*/  F2FP.BF16.F32.PACK_AB R3, RZ, R3 ;  /* 0x00000003ff03723e */ /* 0x000fca00000010ff */
[----:B------:R0:W-:Y:S01]  /*5940*/  @P5 STG.E.U16 desc[UR12][R6.64], R3 ;  /* 0x0000000306005986 */ /* 0x0001e2000c10150c */
[----:B------:R-:W-:-:S04]  /*5950*/  LOP3.LUT P5, RZ, R88, 0x2, RZ, 0xc0, !PT ;  /* 0x0000000258ff7812 */ /* 0x000fc800078ac0ff */
[----:B------:R-:W-:-:S13]  /*5960*/  ISETP.GT.AND P4, PT, R5, 0x48, P5 ;  /* 0x000000480500780c */ /* 0x000fda0002f84270 */
[----:B0-----:R-:W-:Y:S05]  /*5970*/  @!P4 BRA `(.L_x_151) ;  /* 0x000000000004c947 */ /* 0x001fea0003800000 */
[----:B------:R0:W5:Y:S02]  /*5980*/  LDG.E.LTC128B.U16 R4, desc[UR12][R10.64+0x2] ;  /* 0x0000020c0a047981 */ /* 0x000164000c1e1520 */
.L_x_151:
[----:B------:R-:W-:Y:S05]  /*5990*/  BSYNC B0 ;  /* 0x0000000000007941 */ /* 0x000fea0003800000 */
.L_x_150:
[----:B-----5:R-:W-:Y:S01]  /*59a0*/  IMAD.U32 R3, R4, 0x10000, RZ ;  /* 0x0001000004037824 */ /* 0x020fe200078e00ff */
[----:B------:R-:W-:Y:S01]  /*59b0*/  LOP3.LUT P5, RZ, R88, 0x4, RZ, 0xc0, !PT ;  /* 0x0000000458ff7812 */ /* 0x000fe200078ac0ff */
[----:B------:R-:W-:Y:S02]  /*59c0*/  BSSY B0, `(.L_x_152) ;  /* 0x0000008000007945 */ /* 0x000fe40003800000 */
[----:B------:R-:W-:-:S04]  /*59d0*/  FMUL R18, R3, R2 ;  /* 0x0000000203127220 */ /* 0x000fc80000400000 */
[----:B------:R-:W-:-:S05]  /*59e0*/  FFMA R18, R27, R0, R18 ;  /* 0x000000001b127223 */ /* 0x000fca0000000012 */
[----:B------:R-:W-:-:S05]  /*59f0*/  F2FP.BF16.F32.PACK_AB R18, RZ, R18 ;  /* 0x00000012ff12723e */ /* 0x000fca00000010ff */
[----:B------:R2:W-:Y:S01]  /*5a00*/  @P4 STG.E.U16 desc[UR12][R6.64+0x2], R18 ;  /* 0x0000021206004986 */ /* 0x0005e2000c10150c */
[----:B------:R-:W-:-:S13]  /*5a10*/  ISETP.GT.AND P4, PT, R5, 0x40, P5 ;  /* 0x000000400500780c */ /* 0x000fda0002f84270 */
[----:B--2---:R-:W-:Y:S05]  /*5a20*/  @!P4 BRA `(.L_x_153) ;  /* 0x000000000004c947 */ /* 0x004fea0003800000 */
[----:B------:R2:W5:Y:S02]  /*5a30*/  LDG.E.LTC128B.U16 R4, desc[UR12][R12.64+0x10] ;  /* 0x0000100c0c047981 */ /* 0x000564000c1e1520 */
.L_x_153:
[----:B------:R-:W-:Y:S05]  /*5a40*/  BSYNC B0 ;  /* 0x0000000000007941 */ /* 0x000fea0003800000 */
.L_x_152:
        /* <DEDUP_REMOVED lines=8> */
[----:B0-----:R-:W-:Y:S05]  /*5ad0*/  @!P4 BRA `(.L_x_155) ;  /* 0x000000000004c947 */ /* 0x001fea0003800000 */
[----:B------:R0:W5:Y:S02]  /*5ae0*/  LDG.E.LTC128B.U16 R4, desc[UR12][R12.64+0x12] ;  /* 0x0000120c0c047981 */ /* 0x000164000c1e1520 */
.L_x_155:
[----:B------:R-:W-:Y:S05]  /*5af0*/  BSYNC B0 ;  /* 0x0000000000007941 */ /* 0x000fea0003800000 */
.L_x_154:
[----:B-----5:R-:W-:Y:S01]  /*5b00*/  IMAD.U32 R3, R4, 0x10000, RZ ;  /* 0x0001000004037824 */ /* 0x020fe200078e00ff */
[----:B------:R-:W-:Y:S03]  /*5b10*/  BSSY B0, `(.L_x_156) ;  /* 0x0000009000007945 */ /* 0x000fe60003800000 */
        /* <DEDUP_REMOVED lines=8> */
.L_x_157:
[----:B------:R-:W-:Y:S05]  /*5ba0*/  BSYNC B0 ;  /* 0x0000000000007941 */ /* 0x000fea0003800000 */
.L_x_156:
        /* <DEDUP_REMOVED lines=9> */
.L_x_159:
[----:B------:R-:W-:Y:S05]  /*5c40*/  BSYNC B0 ;  /* 0x0000000000007941 */ /* 0x000fea0003800000 */
.L_x_158:
        /* <DEDUP_REMOVED lines=10> */
.L_x_161:
[----:B------:R-:W-:Y:S05]  /*5cf0*/  BSYNC B0 ;  /* 0x0000000000007941 */ /* 0x000fea0003800000 */
.L_x_160:
        /* <DEDUP_REMOVED lines=10> */
.L_x_163:
[----:B------:R-:W-:Y:S05]  /*5da0*/  BSYNC B0 ;  /* 0x0000000000007941 */ /* 0x000fea0003800000 */
.L_x_162:
        /* <DEDUP_REMOVED lines=10> */
.L_x_165:
[----:B------:R-:W-:Y:S05]  /*5e50*/  BSYNC B0 ;  /* 0x0000000000007941 */ /* 0x000fea0003800000 */
.L_x_164:
        /* <DEDUP_REMOVED lines=11> */
.L_x_167:
[----:B------:R-:W-:Y:S05]  /*5f10*/  BSYNC B0 ;  /* 0x0000000000007941 */ /* 0x000fea0003800000 */
.L_x_166:
[----:B-----5:R-:W-:Y:S01]  /*5f20*/  IMAD.U32 R3, R4, 0x10000, RZ ;  /* 0x0001000004037824 */ /* 0x020fe200078e00ff */
[----:B------:R-:W-:Y:S01]  /*5f30*/  LOP3.LUT P5, RZ, R88, 0x4000000, RZ, 0xc0, !PT ;  /* 0x0400000058ff7812 */ /* 0x000fe200078ac0ff */
[----:B------:R-:W-:Y:S01]  /*5f40*/  @P4 IMAD.MOV.U32 R7, RZ, RZ, R9 ;  /* 0x000000ffff074224 */ /* 0x000fe200078e0009 */
[----:B------:R-:W-:Y:S01]  /*5f50*/  BSSY B0, `(.L_x_168) ;  /* 0x000000a000007945 */ /* 0x000fe20003800000 */
        /* <DEDUP_REMOVED lines=9> */
.L_x_169:
[----:B------:R-:W-:Y:S05]  /*5ff0*/  BSYNC B0 ;  /* 0x0000000000007941 */ /* 0x000fea0003800000 */
.L_x_168:
        /* <DEDUP_REMOVED lines=10> */
.L_x_171:
[----:B------:R-:W-:Y:S05]  /*60a0*/  BSYNC B0 ;  /* 0x0000000000007941 */ /* 0x000fea0003800000 */
.L_x_170:
        /* <DEDUP_REMOVED lines=10> */
.L_x_173:
[----:B------:R-:W-:Y:S05]  /*6150*/  BSYNC B0 ;  /* 0x0000000000007941 */ /* 0x000fea0003800000 */
.L_x_172:
        /* <DEDUP_REMOVED lines=11> */
.L_x_175:
[----:B------:R-:W-:Y:S05]  /*6210*/  BSYNC B0 ;  /* 0x0000000000007941 */ /* 0x000fea0003800000 */
.L_x_174:
        /* <DEDUP_REMOVED lines=13> */
.L_x_177:
[----:B------:R-:W-:Y:S05]  /*62f0*/  BSYNC B0 ;  /* 0x0000000000007941 */ /* 0x000fea0003800000 */
.L_x_176:
        /* <DEDUP_REMOVED lines=10> */
.L_x_179:
[----:B------:R-:W-:Y:S05]  /*63a0*/  BSYNC B0 ;  /* 0x0000000000007941 */ /* 0x000fea0003800000 */
.L_x_178:
        /* <DEDUP_REMOVED lines=10> */
.L_x_181:
[----:B------:R-:W-:Y:S05]  /*6450*/  BSYNC B0 ;  /* 0x0000000000007941 */ /* 0x000fea0003800000 */
.L_x_180:
        /* <DEDUP_REMOVED lines=11> */
.L_x_183:
[----:B------:R-:W-:Y:S05]  /*6510*/  BSYNC B0 ;  /* 0x0000000000007941 */ /* 0x000fea0003800000 */
.L_x_182:
        /* <DEDUP_REMOVED lines=13> */
.L_x_185:
[----:B------:R-:W-:Y:S05]  /*65f0*/  BSYNC B0 ;  /* 0x0000000000007941 */ /* 0x000fea0003800000 */
.L_x_184:
        /* <DEDUP_REMOVED lines=10> */
.L_x_187:
[----:B------:R-:W-:Y:S05]  /*66a0*/  BSYNC B0 ;  /* 0x0000000000007941 */ /* 0x000fea0003800000 */
.L_x_186:
        /* <DEDUP_REMOVED lines=10> */
.L_x_189:
[----:B------:R-:W-:Y:S05]  /*6750*/  BSYNC B0 ;  /* 0x0000000000007941 */ /* 0x000fea0003800000 */
.L_x_188:
        /* <DEDUP_REMOVED lines=11> */
.L_x_191:
[----:B------:R-:W-:Y:S05]  /*6810*/  BSYNC B0 ;  /* 0x0000000000007941 */ /* 0x000fea0003800000 */
.L_x_190:
        /* <DEDUP_REMOVED lines=13> */
.L_x_193:
[----:B------:R-:W-:Y:S05]  /*68f0*/  BSYNC B0 ;  /* 0x0000000000007941 */ /* 0x000fea0003800000 */
.L_x_192:
        /* <DEDUP_REMOVED lines=10> */
.L_x_195:
[----:B------:R-:W-:Y:S05]  /*69a0*/  BSYNC B0 ;  /* 0x0000000000007941 */ /* 0x000fea0003800000 */
.L_x_194:
        /* <DEDUP_REMOVED lines=10> */
.L_x_197:
[----:B------:R-:W-:Y:S05]  /*6a50*/  BSYNC B0 ;  /* 0x0000000000007941 */ /* 0x000fea0003800000 */
.L_x_196:
        /* <DEDUP_REMOVED lines=11> */
.L_x_199:
[----:B------:R-:W-:Y:S05]  /*6b10*/  BSYNC B0 ;  /* 0x0000000000007941 */ /* 0x000fea0003800000 */
.L_x_198:
        /* <DEDUP_REMOVED lines=13> */
.L_x_201:
[----:B------:R-:W-:Y:S05]  /*6bf0*/  BSYNC B0 ;  /* 0x0000000000007941 */ /* 0x000fea0003800000 */
.L_x_200:
        /* <DEDUP_REMOVED lines=10> */
.L_x_203:
[----:B------:R-:W-:Y:S05]  /*6ca0*/  BSYNC B0 ;  /* 0x0000000000007941 */ /* 0x000fea0003800000 */
.L_x_202:
        /* <DEDUP_REMOVED lines=10> */
.L_x_205:
[----:B------:R-:W-:Y:S05]  /*6d50*/  BSYNC B0 ;  /* 0x0000000000007941 */ /* 0x000fea0003800000 */
.L_x_204:
        /* <DEDUP_REMOVED lines=11> */
.L_x_207:
[----:B------:R-:W-:Y:S05]  /*6e10*/  BSYNC B0 ;  /* 0x0000000000007941 */ /* 0x000fea0003800000 */
.L_x_206:
        /* <DEDUP_REMOVED lines=13> */
.L_x_209:
[----:B------:R-:W-:Y:S05]  /*6ef0*/  BSYNC B0 ;  /* 0x0000000000007941 */ /* 0x000fea0003800000 */
.L_x_208:
        /* <DEDUP_REMOVED lines=10> */
.L_x_211:
[----:B------:R-:W-:Y:S05]  /*6fa0*/  BSYNC B0 ;  /* 0x0000000000007941 */ /* 0x000fea0003800000 */
.L_x_210:
        /* <DEDUP_REMOVED lines=10> */
.L_x_213:
[----:B------:R-:W-:Y:S05]  /*7050*/  BSYNC B0 ;  /* 0x0000000000007941 */ /* 0x000fea0003800000 */
.L_x_212:
        /* <DEDUP_REMOVED lines=11> */
.L_x_215:
[----:B------:R-:W-:Y:S05]  /*7110*/  BSYNC B0 ;  /* 0x0000000000007941 */ /* 0x000fea0003800000 */
.L_x_214:
        /* <DEDUP_REMOVED lines=13> */
.L_x_217:
[----:B------:R-:W-:Y:S05]  /*71f0*/  BSYNC B0 ;  /* 0x0000000000007941 */ /* 0x000fea0003800000 */
.L_x_216:
        /* <DEDUP_REMOVED lines=10> */
.L_x_219:
[----:B------:R-:W-:Y:S05]  /*72a0*/  BSYNC B0 ;  /* 0x0000000000007941 */ /* 0x000fea0003800000 */
.L_x_218:
        /* <DEDUP_REMOVED lines=10> */
.L_x_221:
[----:B------:R-:W-:Y:S05]  /*7350*/  BSYNC B0 ;  /* 0x0000000000007941 */ /* 0x000fea0003800000 */
.L_x_220:
        /* <DEDUP_REMOVED lines=11> */
.L_x_223:
[----:B------:R-:W-:Y:S05]  /*7410*/  BSYNC B0 ;  /* 0x0000000000007941 */ /* 0x000fea0003800000 */
.L_x_222:
        /* <DEDUP_REMOVED lines=13> */
.L_x_225:
[----:B------:R-:W-:Y:S05]  /*74f0*/  BSYNC B0 ;  /* 0x0000000000007941 */ /* 0x000fea0003800000 */
.L_x_224:
        /* <DEDUP_REMOVED lines=10> */
.L_x_227:
[----:B------:R-:W-:Y:S05]  /*75a0*/  BSYNC B0 ;  /* 0x0000000000007941 */ /* 0x000fea0003800000 */
.L_x_226:
        /* <DEDUP_REMOVED lines=10> */
.L_x_229:
[----:B------:R-:W-:Y:S05]  /*7650*/  BSYNC B0 ;  /* 0x0000000000007941 */ /* 0x000fea0003800000 */
.L_x_228:
        /* <DEDUP_REMOVED lines=11> */
.L_x_231:
[----:B------:R-:W-:Y:S05]  /*7710*/  BSYNC B0 ;  /* 0x0000000000007941 */ /* 0x000fea0003800000 */
.L_x_230:
        /* <DEDUP_REMOVED lines=13> */
.L_x_233:
[----:B------:R-:W-:Y:S05]  /*77f0*/  BSYNC B0 ;  /* 0x0000000000007941 */ /* 0x000fea0003800000 */
.L_x_232:
        /* <DEDUP_REMOVED lines=10> */
.L_x_235:
[----:B------:R-:W-:Y:S05]  /*78a0*/  BSYNC B0 ;  /* 0x0000000000007941 */ /* 0x000fea0003800000 */
.L_x_234:
        /* <DEDUP_REMOVED lines=10> */
.L_x_237:
[----:B------:R-:W-:Y:S05]  /*7950*/  BSYNC B0 ;  /* 0x0000000000007941 */ /* 0x000fea0003800000 */
.L_x_236:
        /* <DEDUP_REMOVED lines=11> */
.L_x_239:
[----:B------:R-:W-:Y:S05]  /*7a10*/  BSYNC B0 ;  /* 0x0000000000007941 */ /* 0x000fea0003800000 */
.L_x_238:
        /* <DEDUP_REMOVED lines=13> */
.L_x_241:
[----:B------:R-:W-:Y:S05]  /*7af0*/  BSYNC B0 ;  /* 0x0000000000007941 */ /* 0x000fea0003800000 */
.L_x_240:
        /* <DEDUP_REMOVED lines=10> */
.L_x_243:
[----:B------:R-:W-:Y:S05]  /*7ba0*/  BSYNC B0 ;  /* 0x0000000000007941 */ /* 0x000fea0003800000 */
.L_x_242:
        /* <DEDUP_REMOVED lines=10> */
.L_x_245:
[----:B------:R-:W-:Y:S05]  /*7c50*/  BSYNC B0 ;  /* 0x0000000000007941 */ /* 0x000fea0003800000 */
.L_x_244:
        /* <DEDUP_REMOVED lines=11> */
.L_x_247:
[----:B------:R-:W-:Y:S05]  /*7d10*/  BSYNC B0 ;  /* 0x0000000000007941 */ /* 0x000fea0003800000 */
.L_x_246:
        /* <DEDUP_REMOVED lines=13> */
.L_x_249:
[----:B------:R-:W-:Y:S05]  /*7df0*/  BSYNC B0 ;  /* 0x0000000000007941 */ /* 0x000fea0003800000 */
.L_x_248:
        /* <DEDUP_REMOVED lines=9> */
.L_x_251:
[----:B------:R-:W-:Y:S05]  /*7e90*/  BSYNC B0 ;  /* 0x0000000000007941 */ /* 0x000fea0003800000 */
.L_x_250:
[----:B-----5:R-:W-:Y:S01]  /*7ea0*/  IMAD.U32 R3, R4, 0x10000, RZ ;  /* 0x0001000004037824 */ /* 0x020fe200078e00ff */
[----:B------:R-:W-:Y:S01]  /*7eb0*/  ISETP.GT.AND P5, PT, R5, 0x48, P5 ;  /* 0x000000480500780c */ /* 0x000fe20002fa4270 */
[----:B------:R-:W-:Y:S02]  /*7ec0*/  BSSY B0, `(.L_x_252) ;  /* 0x0000007000007945 */ /* 0x000fe40003800000 */
[----:B------:R-:W-:-:S04]  /*7ed0*/  FMUL R6, R3, R2 ;  /* 0x0000000203067220 */ /* 0x000fc80000400000 */
[----:B------:R-:W-:-:S05]  /*7ee0*/  FFMA R6, R77, R0, R6 ;  /* 0x000000004d067223 */ /* 0x000fca0000000006 */
[----:B------:R-:W-:-:S05]  /*7ef0*/  F2FP.BF16.F32.PACK_AB R6, RZ, R6 ;  /* 0x00000006ff06723e */ /* 0x000fca00000010ff */
[----:B------:R0:W-:Y:S01]  /*7f00*/  @P4 STG.E.U16 desc[UR12][R16.64+0xd2], R6 ;  /* 0x0000d20610004986 */ /* 0x0001e2000c10150c */
[----:B------:R-:W-:Y:S05]  /*7f10*/  @!P5 BRA `(.L_x_253) ;  /* 0x000000000004d947 */ /* 0x000fea0003800000 */
[----:B------:R0:W5:Y:S02]  /*7f20*/  LDG.E.LTC128B.U16 R4, desc[UR12][R10.64+0xd0] ;  /* 0x0000d00c0a047981 */ /* 0x000164000c1e1520 */
.L_x_253:
[----:B------:R-:W-:Y:S05]  /*7f30*/  BSYNC B0 ;  /* 0x0000000000007941 */ /* 0x000fea0003800000 */
.L_x_252:
[----:B-----5:R-:W-:Y:S01]  /*7f40*/  IMAD.U32 R3, R4, 0x10000, RZ ;  /* 0x0001000004037824 */ /* 0x020fe200078e00ff */
[----:B------:R-:W-:Y:S01]  /*7f50*/  ISETP.GT.AND P4, PT, R5, 0x48, P6 ;  /* 0x000000480500780c */ /* 0x000fe20003784270 */
[----:B0-----:R-:W-:Y:S01]  /*7f60*/  @P5 IMAD.MOV.U32 R6, RZ, RZ, R8 ;  /* 0x000000ffff065224 */ /* 0x001fe200078e0008 */
[----:B------:R-:W-:Y:S01]  /*7f70*/  BSSY B0, `(.L_x_254) ;  /* 0x0000008000007945 */ /* 0x000fe20003800000 */
[----:B------:R-:W-:Y:S01]  /*7f80*/  FMUL R3, R3, R2 ;  /* 0x0000000203037220 */ /* 0x000fe20000400000 */
[----:B------:R-:W-:-:S03]  /*7f90*/  @P5 IMAD.MOV.U32 R7, RZ, RZ, R9 ;  /* 0x000000ffff075224 */ /* 0x000fc600078e0009 */
[----:B------:R-:W-:-:S05]  /*7fa0*/  FFMA R3, R78, R0, R3 ;  /* 0x000000004e037223 */ /* 0x000fca0000000003 */
[----:B------:R-:W-:-:S05]  /*7fb0*/  F2FP.BF16.F32.PACK_AB R3, RZ, R3 ;  /* 0x00000003ff03723e */ /* 0x000fca00000010ff */
[----:B------:R0:W-:Y:S01]  /*7fc0*/  @P5 STG.E.U16 desc[UR12][R6.64+0xd0], R3 ;  /* 0x0000d00306005986 */ /* 0x0001e2000c10150c */
[----:B------:R-:W-:Y:S05]  /*7fd0*/  @!P4 BRA `(.L_x_255) ;  /* 0x000000000004c947 */ /* 0x000fea0003800000 */
[----:B------:R0:W5:Y:S02]  /*7fe0*/  LDG.E.LTC128B.U16 R4, desc[UR12][R10.64+0xd2] ;  /* 0x0000d20c0a047981 */ /* 0x000164000c1e1520 */
.L_x_255:
[----:B------:R-:W-:Y:S05]  /*7ff0*/  BSYNC B0 ;  /* 0x0000000000007941 */ /* 0x000fea0003800000 */
.L_x_254:
[----:B0----5:R-:W-:Y:S01]  /*8000*/  IMAD.U32 R3, R4, 0x10000, RZ ;  /* 0x0001000004037824 */ /* 0x021fe200078e00ff */
[----:B------:R-:W-:Y:S01]  /*8010*/  ISETP.GT.AND P5, PT, R5, 0x40, P3 ;  /* 0x000000400500780c */ /* 0x000fe20001fa4270 */
        /* <DEDUP_REMOVED lines=8> */
[----:B------:R-:W-:Y:S05]  /*80a0*/  @!P5 BRA `(.L_x_257) ;  /* 0x000000000004d947 */ /* 0x000fea0003800000 */
[----:B------:R0:W5:Y:S02]  /*80b0*/  LDG.E.LTC128B.U16 R4, desc[UR12][R12.64+0xe0] ;  /* 0x0000e00c0c047981 */ /* 0x000164000c1e1520 */
.L_x_257:
[----:B------:R-:W-:Y:S05]  /*80c0*/  BSYNC B0 ;  /* 0x0000000000007941 */ /* 0x000fea0003800000 */
.L_x_256:
[----:B0----5:R-:W-:Y:S01]  /*80d0*/  IMAD.U32 R3, R4, 0x10000, RZ ;  /* 0x0001000004037824 */ /* 0x021fe200078e00ff */
        /* <DEDUP_REMOVED lines=8> */
.L_x_259:
[----:B------:R-:W-:Y:S05]  /*8160*/  BSYNC B0 ;  /* 0x0000000000007941 */ /* 0x000fea0003800000 */
.L_x_258:
        /* <DEDUP_REMOVED lines=9> */
.L_x_261:
[----:B------:R-:W-:Y:S05]  /*8200*/  BSYNC B0 ;  /* 0x0000000000007941 */ /* 0x000fea0003800000 */
.L_x_260:
        /* <DEDUP_REMOVED lines=11> */
.L_x_263:
[----:B------:R-:W-:Y:S05]  /*82c0*/  BSYNC B0 ;  /* 0x0000000000007941 */ /* 0x000fea0003800000 */
.L_x_262:
        /* <DEDUP_REMOVED lines=12> */
.L_x_265:
[----:B------:R-:W-:Y:S05]  /*8390*/  BSYNC B0 ;  /* 0x0000000000007941 */ /* 0x000fea0003800000 */
.L_x_264:
        /* <DEDUP_REMOVED lines=9> */
.L_x_267:
[----:B------:R-:W-:Y:S05]  /*8430*/  BSYNC B0 ;  /* 0x0000000000007941 */ /* 0x000fea0003800000 */
.L_x_266:
[C---:B0----5:R-:W-:Y:S01]  /*8440*/  IMAD.U32 R3, R4.reuse, 0x10000, RZ ;  /* 0x0001000004037824 */ /* 0x061fe200078e00ff */
[----:B------:R-:W-:Y:S01]  /*8450*/  ISETP.GT.AND P1, PT, R5, 0x48, P1 ;  /* 0x000000480500780c */ /* 0x000fe20000f24270 */
[----:B------:R-:W-:Y:S02]  /*8460*/  BSSY B0, `(.L_x_268) ;  /* 0x0000008000007945 */ /* 0x000fe40003800000 */
[----:B------:R-:W-:Y:S01]  /*8470*/  FMUL R6, R3, R2 ;  /* 0x0000000203067220 */ /* 0x000fe20000400000 */
[----:B------:R-:W-:-:S03]  /*8480*/  PRMT R3, R4, 0x7610, R3 ;  /* 0x0000761004037816 */ /* 0x000fc60000000003 */
[----:B------:R-:W-:-:S05]  /*8490*/  FFMA R6, R85, R0, R6 ;  /* 0x0000000055067223 */ /* 0x000fca0000000006 */
[----:B------:R-:W-:-:S05]  /*84a0*/  F2FP.BF16.F32.PACK_AB R6, RZ, R6 ;  /* 0x00000006ff06723e */ /* 0x000fca00000010ff */
[----:B------:R0:W-:Y:S01]  /*84b0*/  @P2 STG.E.U16 desc[UR12][R16.64+0xf2], R6 ;  /* 0x0000f20610002986 */ /* 0x0001e2000c10150c */
[----:B------:R-:W-:Y:S05]  /*84c0*/  @!P1 BRA `(.L_x_269) ;  /* 0x0000000000049947 */ /* 0x000fea0003800000 */
[----:B------:R0:W5:Y:S02]  /*84d0*/  LDG.E.LTC128B.U16 R3, desc[UR12][R10.64+0xf0] ;  /* 0x0000f00c0a037981 */ /* 0x000164000c1e1520 */
.L_x_269:
[----:B------:R-:W-:Y:S05]  /*84e0*/  BSYNC B0 ;  /* 0x0000000000007941 */ /* 0x000fea0003800000 */
.L_x_268:
[----:B-----5:R-:W-:Y:S01]  /*84f0*/  IMAD.U32 R7, R3, 0x10000, RZ ;  /* 0x0001000003077824 */ /* 0x020fe200078e00ff */
[----:B------:R-:W-:Y:S01]  /*8500*/  ISETP.GT.AND P0, PT, R5, 0x48, P0 ;  /* 0x000000480500780c */ /* 0x000fe20000704270 */
[----:B------:R-:W-:Y:S01]  /*8510*/  @P1 IMAD.MOV.U32 R4, RZ, RZ, R8 ;  /* 0x000000ffff041224 */ /* 0x000fe200078e0008 */
        /* <DEDUP_REMOVED lines=8> */
.L_x_271:
[----:B------:R-:W-:Y:S05]  /*85a0*/  BSYNC B0 ;  /* 0x0000000000007941 */ /* 0x000fea0003800000 */
.L_x_270:
[----:B-----5:R-:W-:-:S04]  /*85b0*/  IMAD.U32 R3, R3, 0x10000, RZ ;  /* 0x0001000003037824 */ /* 0x020fc800078e00ff */
[----:B------:R-:W-:-:S04]  /*85c0*/  FMUL R2, R3, R2 ;  /* 0x0000000203027220 */ /* 0x000fc80000400000 */
[----:B------:R-:W-:Y:S01]  /*85d0*/  FFMA R2, R87, R0, R2 ;  /* 0x0000000057027223 */ /* 0x000fe20000000002 */
[----:B------:R-:W-:Y:S06]  /*85e0*/  @!P0 EXIT ;  /* 0x000000000000894d */ /* 0x000fec0003800000 */
[----:B------:R-:W-:-:S05]  /*85f0*/  F2FP.BF16.F32.PACK_AB R2, RZ, R2 ;  /* 0x00000002ff02723e */ /* 0x000fca00000010ff */
[----:B------:R-:W-:Y:S01]  /*8600*/  STG.E.U16 desc[UR12][R8.64+0xf2], R2 ;  /* 0x0000f20208007986 */ /* 0x000fe2000c10150c */
[----:B------:R-:W-:Y:S05]  /*8610*/  EXIT ;  /* 0x000000000000794d */ /* 0x000fea0003800000 */
.L_x_21:
[----:B------:R-:W-:Y:S01]  /*8620*/  ULDC.64 UR4, c[0x0][0x5c8] ;  /* 0x0001720000047ab9 */ /* 0x000fe20000000a00 */
[-C--:B------:R-:W-:Y:S01]  /*8630*/  FMUL R88, R88, R0.reuse ;  /* 0x0000000058587220 */ /* 0x080fe20000400000 */
[C---:B------:R-:W-:Y:S01]  /*8640*/  LEA R2, P1, R154.reuse, UR4, 0x1 ;  /* 0x000000049a027c11 */ /* 0x040fe2000f8208ff */
[-C--:B------:R-:W-:Y:S01]  /*8650*/  FMUL R89, R89, R0.reuse ;  /* 0x0000000059597220 */ /* 0x080fe20000400000 */
[C---:B------:R-:W-:Y:S01]  /*8660*/  SHF.L.U64.HI R11, R159.reuse, 0x1, R160 ;  /* 0x000000019f0b7819 */ /* 0x040fe200000102a0 */
[----:B------:R-:W-:Y:S01]  /*8670*/  IMAD.SHL.U32 R159, R159, 0x2, RZ ;  /* 0x000000029f9f7824 */ /* 0x000fe200078e00ff */
[----:B------:R-:W-:Y:S01]  /*8680*/  LEA.HI.X R3, R154, UR5, R153, 0x1, P1 ;  /* 0x000000059a037c11 */ /* 0x000fe200088f0c99 */
[----:B------:R-:W-:Y:S01]  /*8690*/  FMUL R90, R90, R0 ;  /* 0x000000005a5a7220 */ /* 0x000fe20000400000 */
[----:B------:R-:W-:Y:S01]  /*86a0*/  F2FP.BF16.F32.PACK_AB R88, RZ, R88 ;  /* 0x00000058ff58723e */ /* 0x000fe200000010ff */
[-C--:B------:R-:W-:Y:S01]  /*86b0*/  FMUL R91, R91, R0.reuse ;  /* 0x000000005b5b7220 */ /* 0x080fe20000400000 */
[----:B------:R-:W-:Y:S01]  /*86c0*/  ISETP.GT.AND P4, PT, R7, 0x1, PT ;  /* 0x000000010700780c */ /* 0x000fe20003f84270 */
[-C--:B------:R-:W-:Y:S01]  /*86d0*/  FMUL R92, R92, R0.reuse ;  /* 0x000000005c5c7220 */ /* 0x080fe20000400000 */
[C---:B------:R-:W-:Y:S01]  /*86e0*/  ISETP.GT.AND P1, PT, R5.reuse, 0x8, P5 ;  /* 0x000000080500780c */ /* 0x040fe20002f24270 */
[----:B------:R-:W-:Y:S01]  /*86f0*/  @P0 STG.E.U16 desc[UR12][R2.64], R88 ;  /* 0x0000005802000986 */ /* 0x000fe2000c10150c */
[----:B------:R-:W-:Y:S01]  /*8700*/  ISETP.GT.AND P2, PT, R5, RZ, P4 ;  /* 0x000000ff0500720c */ /* 0x000fe20002744270 */
[----:B------:R-:W-:Y:S01]  /*8710*/  FMUL R93, R93, R0 ;  /* 0x000000005d5d7220 */ /* 0x000fe20000400000 */
[----:B------:R-:W-:Y:S01]  /*8720*/  IADD3 R16, P0, R159, R2, RZ ;  /* 0x000000029f107210 */ /* 0x000fe20007f1e0ff */
[----:B------:R-:W-:Y:S01]  /*8730*/  FMUL R94, R94, R0 ;  /* 0x000000005e5e7220 */ /* 0x000fe20000400000 */
[----:B------:R-:W-:Y:S01]  /*8740*/  F2FP.BF16.F32.PACK_AB R89, RZ, R89 ;  /* 0x00000059ff59723e */ /* 0x000fe200000010ff */
[----:B------:R-:W-:Y:S01]  /*8750*/  IMAD.SHL.U32 R15, R9, 0x2, RZ ;  /* 0x00000002090f7824 */ /* 0x000fe200078e00ff */
[----:B------:R-:W-:Y:S01]  /*8760*/  F2FP.BF16.F32.PACK_AB R90, RZ, R90 ;  /* 0x0000005aff5a723e */ /* 0x000fe200000010ff */
[----:B------:R-:W-:Y:S01]  /*8770*/  IMAD.X R17, R11, 0x1, R3, P0 ;  /* 0x000000010b117824 */ /* 0x000fe200000e0603 */
[----:B------:R-:W-:Y:S01]  /*8780*/  ISETP.GT.AND P0, PT, R5, 0x8, P4 ;  /* 0x000000080500780c */ /* 0x000fe20002704270 */
[-C--:B------:R-:W-:Y:S01]  /*8790*/  FMUL R95, R95, R0.reuse ;  /* 0x000000005f5f7220 */ /* 0x080fe20000400000 */
[C---:B------:R-:W-:Y:S01]  /*87a0*/  ISETP.GT.AND P3, PT, R7.reuse, 0x8, PT ;  /* 0x000000080700780c */ /* 0x040fe20003f64270 */
[-C--:B------:R-:W-:Y:S01]  /*87b0*/  FMUL R96, R96, R0.reuse ;  /* 0x0000000060607220 */ /* 0x080fe20000400000 */
[----:B------:R-:W-:Y:S01]  /*87c0*/  ISETP.GT.AND P4, PT, R7, 0x9, PT ;  /* 0x000000090700780c */ /* 0x000fe20003f84270 */
[----:B------:R-:W-:Y:S01]  /*87d0*/  @P2 STG.E.U16 desc[UR12][R2.64+0x2], R89 ;  /* 0x0000025902002986 */ /* 0x000fe2000c10150c */
[----:B------:R-:W-:Y:S01]  /*87e0*/  ISETP.GT.AND P2, PT, R5, RZ, P3 ;  /* 0x000000ff0500720c */ /* 0x000fe20001f44270 */
[-C--:B------:R-:W-:Y:S01]  /*87f0*/  FMUL R97, R97, R0.reuse ;  /* 0x0000000061617220 */ /* 0x080fe20000400000 */
[----:B------:R-:W-:Y:S01]  /*8800*/  F2FP.BF16.F32.PACK_AB R91, RZ, R91 ;  /* 0x0000005bff5b723e */ /* 0x000fe200000010ff */
[----:B------:R-:W-:Y:S01]  /*8810*/  @P1 STG.E.U16 desc[UR12][R16.64], R90 ;  /* 0x0000005a10001986 */ /* 0x000fe2000c10150c */
[C---:B------:R-:W-:Y:S01]  /*8820*/  ISETP.GT.AND P1, PT, R5.reuse, RZ, P4 ;  /* 0x000000ff0500720c */ /* 0x040fe20002724270 */
[----:B------:R-:W-:Y:S01]  /*8830*/  FMUL R98, R98, R0 ;  /* 0x0000000062627220 */ /* 0x000fe20000400000 */
[----:B------:R-:W-:Y:S01]  /*8840*/  F2FP.BF16.F32.PACK_AB R92, RZ, R92 ;  /* 0x0000005cff5c723e */ /* 0x000fe200000010ff */
[----:B------:R-:W-:Y:S01]  /*8850*/  @P0 STG.E.U16 desc[UR12][R16.64+0x2], R91 ;  /* 0x0000025b10000986 */ /* 0x000fe2000c10150c */
[----:B------:R-:W-:Y:S01]  /*8860*/  ISETP.GT.AND P0, PT, R5, 0x8, P3 ;  /* 0x000000080500780c */ /* 0x000fe20001f04270 */
[-C--:B------:R-:W-:Y:S01]  /*8870*/  FMUL R99, R99, R0.reuse ;  /* 0x0000000063637220 */ /* 0x080fe20000400000 */
[----:B------:R-:W-:Y:S01]  /*8880*/  F2FP.BF16.F32.PACK_AB R93, RZ, R93 ;  /* 0x0000005dff5d723e */ /* 0x000fe200000010ff */
[----:B------:R-:W-:Y:S01]  /*8890*/  FMUL R100, R100, R0 ;  /* 0x0000000064647220 */ /* 0x000fe20000400000 */
[----:B------:R-:W-:Y:S01]  /*88a0*/  SHF.L.U64.HI R13, R9, 0x1, R8 ;  /* 0x00000001090d7819 */ /* 0x000fe20000010208 */
[----:B------:R-:W-:Y:S01]  /*88b0*/  @P2 STG.E.U16 desc[UR12][R2.64+0x10], R92 ;  /* 0x0000105c02002986 */ /* 0x000fe2000c10150c */
[----:B------:R-:W-:Y:S01]  /*88c0*/  F2FP.BF16.F32.PACK_AB R94, RZ, R94 ;  /* 0x0000005eff5e723e */ /* 0x000fe200000010ff */
[----:B------:R-:W-:Y:S01]  /*88d0*/  FMUL R101, R101, R0 ;  /* 0x0000000065657220 */ /* 0x000fe20000400000 */
[----:B------:R-:W-:Y:S01]  /*88e0*/  ISETP.GT.AND P3, PT, R7, 0x10, PT ;  /* 0x000000100700780c */ /* 0x000fe20003f64270 */
[----:B------:R-:W-:Y:S01]  /*88f0*/  @P1 STG.E.U16 desc[UR12][R2.64+0x12], R93 ;  /* 0x0000125d02001986 */ /* 0x000fe2000c10150c */
[----:B------:R-:W-:Y:S01]  /*8900*/  IADD3 R8, P1, P2, R159, R2, R15 ;  /* 0x000000029f087210 */ /* 0x000fe20007a3e00f */
[-C--:B------:R-:W-:Y:S01]  /*8910*/  FMUL R102, R102, R0.reuse ;  /* 0x0000000066667220 */ /* 0x080fe20000400000 */
[----:B------:R-:W-:Y:S01]  /*8920*/  F2FP.BF16.F32.PACK_AB R95, RZ, R95 ;  /* 0x0000005fff5f723e */ /* 0x000fe200000010ff */
[----:B------:R-:W-:Y:S01]  /*8930*/  @P0 STG.E.U16 desc[UR12][R16.64+0x10], R94 ;  /* 0x0000105e10000986 */ /* 0x000fe2000c10150c */
[----:B------:R-:W-:Y:S01]  /*8940*/  IADD3.X R9, R11, R3, R13, P1, P2 ;  /* 0x000000030b097210 */ /* 0x000fe20000fe440d */
[-C--:B------:R-:W-:Y:S01]  /*8950*/  FMUL R103, R103, R0.reuse ;  /* 0x0000000067677220 */ /* 0x080fe20000400000 */
[C---:B------:R-:W-:Y:S01]  /*8960*/  ISETP.GT.AND P1, PT, R5.reuse, 0x8, P4 ;  /* 0x000000080500780c */ /* 0x040fe20002724270 */
[-C--:B------:R-:W-:Y:S01]  /*8970*/  FMUL R104, R104, R0.reuse ;  /* 0x0000000068687220 */ /* 0x080fe20000400000 */
[----:B------:R-:W-:Y:S01]  /*8980*/  ISETP.GT.AND P0, PT, R5, RZ, P3 ;  /* 0x000000ff0500720c */ /* 0x000fe20001f04270 */
[----:B------:R-:W-:Y:S01]  /*8990*/  FMUL R105, R105, R0 ;  /* 0x0000000069697220 */ /* 0x000fe20000400000 */
[----:B------:R-:W-:Y:S01]  /*89a0*/  F2FP.BF16.F32.PACK_AB R96, RZ, R96 ;  /* 0x00000060ff60723e */ /* 0x000fe200000010ff */
[-C--:B------:R-:W-:Y:S01]  /*89b0*/  FMUL R106, R106, R0.reuse ;  /* 0x000000006a6a7220 */ /* 0x080fe20000400000 */
[----:B------:R-:W-:Y:S01]  /*89c0*/  ISETP.GT.AND P2, PT, R7, 0x11, PT ;  /* 0x000000110700780c */ /* 0x000fe20003f44270 */
[-C--:B------:R-:W-:Y:S01]  /*89d0*/  FMUL R107, R107, R0.reuse ;  /* 0x000000006b6b7220 */ /* 0x080fe20000400000 */
[----:B------:R-:W-:Y:S01]  /*89e0*/  F2FP.BF16.F32.PACK_AB R97, RZ, R97 ;  /* 0x00000061ff61723e */ /* 0x000fe200000010ff */
[----:B------:R-:W-:Y:S01]  /*89f0*/  FMUL R108, R108, R0 ;  /* 0x000000006c6c7220 */ /* 0x000fe20000400000 */
[----:B------:R-:W-:Y:S01]  /*8a00*/  F2FP.BF16.F32.PACK_AB R98, RZ, R98 ;  /* 0x00000062ff62723e */ /* 0x000fe200000010ff */
[----:B------:R-:W-:Y:S01]  /*8a10*/  FMUL R109, R109, R0 ;  /* 0x000000006d6d7220 */ /* 0x000fe20000400000 */
[----:B------:R-:W-:Y:S01]  /*8a20*/  F2FP.BF16.F32.PACK_AB R99, RZ, R99 ;  /* 0x00000063ff63723e */ /* 0x000fe200000010ff */
[----:B------:R-:W-:Y:S01]  /*8a30*/  @P1 STG.E.U16 desc[UR12][R16.64+0x12], R95 ;  /* 0x0000125f10001986 */ /* 0x000fe2000c10150c */
[----:B------:R-:W-:Y:S01]  /*8a40*/  F2FP.BF16.F32.PACK_AB R100, RZ, R100 ;  /* 0x00000064ff64723e */ /* 0x000fe200000010ff */
[-C--:B------:R-:W-:Y:S01]  /*8a50*/  FMUL R110, R110, R0.reuse ;  /* 0x000000006e6e7220 */ /* 0x080fe20000400000 */
[----:B------:R-:W-:Y:S01]  /*8a60*/  ISETP.GT.AND P1, PT, R7, 0x19, PT ;  /* 0x000000190700780c */ /* 0x000fe20003f24270 */
[----:B------:R-:W-:Y:S01]  /*8a70*/  @P0 STG.E.U16 desc[UR12][R2.64+0x20], R96 ;  /* 0x0000206002000986 */ /* 0x000fe2000c10150c */
[----:B------:R-:W-:Y:S01]  /*8a80*/  ISETP.GT.AND P0, PT, R5, RZ, P2 ;  /* 0x000000ff0500720c */ /* 0x000fe20001704270 */
[-C--:B------:R-:W-:Y:S01]  /*8a90*/  FMUL R111, R111, R0.reuse ;  /* 0x000000006f6f7220 */ /* 0x080fe20000400000 */
[----:B------:R-:W-:Y:S01]  /*8aa0*/  F2FP.BF16.F32.PACK_AB R101, RZ, R101 ;  /* 0x00000065ff65723e */ /* 0x000fe200000010ff */
[----:B------:R-:W-:Y:S01]  /*8ab0*/  FMUL R112, R112, R0 ;  /* 0x0000000070707220 */ /* 0x000fe20000400000 */
[----:B------:R-:W-:Y:S01]  /*8ac0*/  F2FP.BF16.F32.PACK_AB R102, RZ, R102 ;  /* 0x00000066ff66723e */ /* 0x000fe200000010ff */
        /* <DEDUP_REMOVED lines=8> */
[----:B------:R-:W-:Y:S01]  /*8b50*/  @P0 STG.E.U16 desc[UR12][R2.64+0x22], R97 ;  /* 0x0000226102000986 */ /* 0x000fe2000c10150c */
[----:B------:R-:W-:Y:S01]  /*8b60*/  ISETP.GT.AND P0, PT, R5, 0x8, P3 ;  /* 0x000000080500780c */ /* 0x000fe20001f04270 */
        /* <DEDUP_REMOVED lines=15> */
[----:B------:R-:W-:Y:S01]  /*8c60*/  ISETP.GT.AND P2, PT, R7, 0x18, PT ;  /* 0x000000180700780c */ /* 0x000fe20003f44270 */
        /* <DEDUP_REMOVED lines=8> */
[----:B------:R-:W-:Y:S01]  /*8cf0*/  FMUL R128, R128, R0 ;  /* 0x0000000080807220 */ /* 0x000fe20000400000 */
[----:B------:R-:W-:Y:S01]  /*8d00*/  F2FP.BF16.F32.PACK_AB R117, RZ, R117 ;  /* 0x00000075ff75723e */ /* 0x000fe200000010ff */
[----:B------:R-:W-:Y:S01]  /*8d10*/  @P0 STG.E.U16 desc[UR12][R16.64+0x22], R99 ;  /* 0x0000226310000986 */ /* 0x000fe2000c10150c */
[----:B------:R-:W-:Y:S01]  /*8d20*/  IADD3 R12, P0, R15, R2, RZ ;  /* 0x000000020f0c7210 */ /* 0x000fe20007f1e0ff */
[----:B------:R-:W-:Y:S01]  /*8d30*/  FMUL R129, R129, R0 ;  /* 0x0000000081817220 */ /* 0x000fe20000400000 */
[----:B------:R-:W-:Y:S01]  /*8d40*/  F2FP.BF16.F32.PACK_AB R118, RZ, R118 ;  /* 0x00000076ff76723e */ /* 0x000fe200000010ff */
[----:B------:R-:W-:Y:S01]  /*8d50*/  FMUL R130, R130, R0 ;  /* 0x0000000082827220 */ /* 0x000fe20000400000 */
[----:B------:R-:W-:Y:S01]  /*8d60*/  F2FP.BF16.F32.PACK_AB R119, RZ, R119 ;  /* 0x00000077ff77723e */ /* 0x000fe200000010ff */
[----:B------:R-:W-:Y:S01]  /*8d70*/  IMAD.X R13, R13, 0x1, R3, P0 ;  /* 0x000000010d0d7824 */ /* 0x000fe200000e0603 */
[----:B------:R-:W-:Y:S01]  /*8d80*/  IADD3 R14, P0, R159, R12, RZ ;  /* 0x0000000c9f0e7210 */ /* 0x000fe20007f1e0ff */
[----:B------:R-:W-:Y:S01]  /*8d90*/  FMUL R131, R131, R0 ;  /* 0x0000000083837220 */ /* 0x000fe20000400000 */
[----:B------:R-:W-:Y:S01]  /*8da0*/  F2FP.BF16.F32.PACK_AB R120, RZ, R120 ;  /* 0x00000078ff78723e */ /* 0x000fe200000010ff */
[-C--:B------:R-:W-:Y:S01]  /*8db0*/  FMUL R132, R132, R0.reuse ;  /* 0x0000000084847220 */ /* 0x080fe20000400000 */
[----:B------:R-:W-:Y:S01]  /*8dc0*/  F2FP.BF16.F32.PACK_AB R121, RZ, R121 ;  /* 0x00000079ff79723e */ /* 0x000fe200000010ff */
[----:B------:R-:W-:Y:S01]  /*8dd0*/  IMAD.X R15, R11, 0x1, R13, P0 ;  /* 0x000000010b0f7824 */ /* 0x000fe200000e060d */
[----:B------:R-:W-:Y:S01]  /*8de0*/  ISETP.GT.AND P0, PT, R5, RZ, P2 ;  /* 0x000000ff0500720c */ /* 0x000fe20001704270 */
        /* <DEDUP_REMOVED lines=12> */
[----:B------:R-:W-:Y:S01]  /*8eb0*/  @P0 STG.E.U16 desc[UR12][R2.64+0x30], R100 ;  /* 0x0000306402000986 */ /* 0x000fe2000c10150c */
        /* <DEDUP_REMOVED lines=14> */
[----:B------:R-:W-:Y:S01]  /*8fa0*/  ISETP.GT.AND P0, PT, R5, 0x8, P2 ;  /* 0x000000080500780c */ /* 0x000fe20001704270 */
[-C--:B------:R-:W-:Y:S01]  /*8fb0*/  FMUL R145, R145, R0.reuse ;  /* 0x0000000091917220 */ /* 0x080fe20000400000 */
[----:B------:R-:W-:Y:S01]  /*8fc0*/  ISETP.GT.AND P2, PT, R7, 0x20, PT ;  /* 0x000000200700780c */ /* 0x000fe20003f44270 */
        /* <DEDUP_REMOVED lines=24> */
[----:B------:R-:W-:Y:S01]  /*9150*/  @P0 STG.E.U16 desc[UR12][R16.64+0x32], R103 ;  /* 0x0000326710000986 */ /* 0x000fe2000c10150c */
[----:B------:R-:W-:Y:S01]  /*9160*/  ISETP.GT.AND P0, PT, R5, RZ, P2 ;  /* 0x000000ff0500720c */ /* 0x000fe20001704270 */
        /* <DEDUP_REMOVED lines=135> */
[----:B------:R-:W-:-:S02]  /*99e0*/  F2FP.BF16.F32.PACK_AB R68, RZ, R68 ;  /* 0x00000044ff44723e */ /* 0x000fc400000010ff */
[----:B------:R-:W-:Y:S01]  /*99f0*/  F2FP.BF16.F32.PACK_AB R69, RZ, R69 ;  /* 0x00000045ff45723e */ /* 0x000fe200000010ff */
[----:B------:R-:W-:Y:S01]  /*9a00*/  @P0 STG.E.U16 desc[UR12][R2.64+0x62], R113 ;  /* 0x0000627102000986 */ /* 0x000fe2000c10150c */
[----:B------:R-:W-:Y:S02]  /*9a10*/  ISETP.GT.AND P0, PT, R5, 0x8, P2 ;  /* 0x000000080500780c */ /* 0x000fe40001704270 */
[----:B------:R-:W-:Y:S02]  /*9a20*/  ISETP.GT.AND P2, PT, R7, 0x38, PT ;  /* 0x000000380700780c */ /* 0x000fe40003f44270 */
[----:B------:R-:W-:Y:S02]  /*9a30*/  F2FP.BF16.F32.PACK_AB R70, RZ, R70 ;  /* 0x00000046ff46723e */ /* 0x000fe400000010ff */
[----:B------:R-:W-:Y:S02]  /*9a40*/  F2FP.BF16.F32.PACK_AB R71, RZ, R71 ;  /* 0x00000047ff47723e */ /* 0x000fe400000010ff */
[----:B------:R-:W-:-:S02]  /*9a50*/  F2FP.BF16.F32.PACK_AB R72, RZ, R72 ;  /* 0x00000048ff48723e */ /* 0x000fc400000010ff */
[----:B------:R-:W-:Y:S02]  /*9a60*/  F2FP.BF16.F32.PACK_AB R73, RZ, R73 ;  /* 0x00000049ff49723e */ /* 0x000fe400000010ff */
[----:B------:R-:W-:Y:S01]  /*9a70*/  F2FP.BF16.F32.PACK_AB R74, RZ, R74 ;  /* 0x0000004aff4a723e */ /* 0x000fe200000010ff */
[----:B------:R-:W-:Y:S01]  /*9a80*/  @P0 STG.E.U16 desc[UR12][R16.64+0x60], R114 ;  /* 0x0000607210000986 */ /* 0x000fe2000c10150c */
[----:B------:R-:W-:Y:S02]  /*9a90*/  ISETP.GT.AND P0, PT, R5, 0x8, P1 ;  /* 0x000000080500780c */ /* 0x000fe40000f04270 */
[----:B------:R-:W-:Y:S02]  /*9aa0*/  ISETP.GT.AND P1, PT, R7, 0x39, PT ;  /* 0x000000390700780c */ /* 0x000fe40003f24270 */
[----:B------:R-:W-:Y:S02]  /*9ab0*/  F2FP.BF16.F32.PACK_AB R75, RZ, R75 ;  /* 0x0000004bff4b723e */ /* 0x000fe400000010ff */
[----:B------:R-:W-:-:S02]  /*9ac0*/  F2FP.BF16.F32.PACK_AB R76, RZ, R76 ;  /* 0x0000004cff4c723e */ /* 0x000fc400000010ff */
[----:B------:R-:W-:Y:S02]  /*9ad0*/  F2FP.BF16.F32.PACK_AB R77, RZ, R77 ;  /* 0x0000004dff4d723e */ /* 0x000fe400000010ff */
[----:B------:R-:W-:Y:S02]  /*9ae0*/  F2FP.BF16.F32.PACK_AB R78, RZ, R78 ;  /* 0x0000004eff4e723e */ /* 0x000fe400000010ff */
[----:B------:R-:W-:Y:S01]  /*9af0*/  F2FP.BF16.F32.PACK_AB R79, RZ, R79 ;  /* 0x0000004fff4f723e */ /* 0x000fe200000010ff */
[----:B------:R-:W-:Y:S01]  /*9b00*/  @P0 STG.E.U16 desc[UR12][R16.64+0x62], R115 ;  /* 0x0000627310000986 */ /* 0x000fe2000c10150c */
[----:B------:R-:W-:Y:S02]  /*9b10*/  ISETP.GT.AND P0, PT, R5, RZ, P2 ;  /* 0x000000ff0500720c */ /* 0x000fe40001704270 */
[----:B------:R-:W-:Y:S02]  /*9b20*/  F2FP.BF16.F32.PACK_AB R80, RZ, R80 ;  /* 0x00000050ff50723e */ /* 0x000fe400000010ff */
[----:B------:R-:W-:-:S02]  /*9b30*/  F2FP.BF16.F32.PACK_AB R81, RZ, R81 ;  /* 0x00000051ff51723e */ /* 0x000fc400000010ff */
[----:B------:R-:W-:Y:S02]  /*9b40*/  F2FP.BF16.F32.PACK_AB R82, RZ, R82 ;  /* 0x00000052ff52723e */ /* 0x000fe400000010ff */
[----:B------:R-:W-:Y:S02]  /*9b50*/  F2FP.BF16.F32.PACK_AB R83, RZ, R83 ;  /* 0x00000053ff53723e */ /* 0x000fe400000010ff */
[----:B------:R-:W-:Y:S02]  /*9b60*/  F2FP.BF16.F32.PACK_AB R84, RZ, R84 ;  /* 0x00000054ff54723e */ /* 0x000fe400000010ff */
[----:B------:R-:W-:Y:S01]  /*9b70*/  F2FP.BF16.F32.PACK_AB R85, RZ, R85 ;  /* 0x00000055ff55723e */ /* 0x000fe200000010ff */
[----:B------:R-:W-:Y:S01]  /*9b80*/  @P0 STG.E.U16 desc[UR12][R2.64+0x70], R116 ;  /* 0x0000707402000986 */ /* 0x000fe2000c10150c */
[----:B------:R-:W-:Y:S02]  /*9b90*/  ISETP.GT.AND P0, PT, R5, RZ, P1 ;  /* 0x000000ff0500720c */ /* 0x000fe40000f04270 */
[----:B------:R-:W-:-:S11]  /*9ba0*/  F2FP.BF16.F32.PACK_AB R86, RZ, R86 ;  /* 0x00000056ff56723e */ /* 0x000fd600000010ff */
[----:B------:R-:W-:Y:S01]  /*9bb0*/  @P0 STG.E.U16 desc[UR12][R2.64+0x72], R117 ;  /* 0x0000727502000986 */ /* 0x000fe2000c10150c */
[----:B------:R-:W-:Y:S02]  /*9bc0*/  ISETP.GT.AND P0, PT, R5, 0x8, P2 ;  /* 0x000000080500780c */ /* 0x000fe40001704270 */
[----:B------:R-:W-:-:S11]  /*9bd0*/  ISETP.GT.AND P2, PT, R7, 0x40, PT ;  /* 0x000000400700780c */ /* 0x000fd60003f44270 */
[----:B------:R-:W-:Y:S01]  /*9be0*/  @P0 STG.E.U16 desc[UR12][R16.64+0x70], R118 ;  /* 0x0000707610000986 */ /* 0x000fe2000c10150c */
[----:B------:R-:W-:Y:S02]  /*9bf0*/  ISETP.GT.AND P0, PT, R5, 0x8, P1 ;  /* 0x000000080500780c */ /* 0x000fe40000f04270 */
[----:B------:R-:W-:-:S11]  /*9c00*/  ISETP.GT.AND P1, PT, R7, 0x41, PT ;  /* 0x000000410700780c */ /* 0x000fd60003f24270 */
[----:B------:R-:W-:Y:S01]  /*9c10*/  @P0 STG.E.U16 desc[UR12][R16.64+0x72], R119 ;  /* 0x0000727710000986 */ /* 0x000fe2000c10150c */
[----:B------:R-:W-:-:S13]  /*9c20*/  ISETP.GT.AND P0, PT, R5, RZ, P2 ;  /* 0x000000ff0500720c */ /* 0x000fda0001704270 */
[----:B------:R-:W-:Y:S01]  /*9c30*/  @P0 STG.E.U16 desc[UR12][R2.64+0x80], R120 ;  /* 0x0000807802000986 */ /* 0x000fe2000c10150c */
[----:B------:R-:W-:-:S13]  /*9c40*/  ISETP.GT.AND P0, PT, R5, RZ, P1 ;  /* 0x000000ff0500720c */ /* 0x000fda0000f04270 */
        /* <DEDUP_REMOVED lines=51> */
[----:B------:R-:W-:-:S13]  /*9f80*/  ISETP.GT.AND P0, PT, R5, 0x8, P1 ;  /* 0x000000080500780c */ /* 0x000fda0000f04270 */
[----:B------:R-:W-:Y:S01]  /*9f90*/  @P0 STG.E.U16 desc[UR12][R16.64+0xd0], R142 ;  /* 0x0000d08e10000986 */ /* 0x000fe2000c10150c */
[----:B------:R-:W-:-:S13]  /*9fa0*/  ISETP.GT.AND P0, PT, R5, 0x8, P3 ;  /* 0x000000080500780c */ /* 0x000fda0001f04270 */
[----:B------:R-:W-:Y:S01]  /*9fb0*/  @P0 STG.E.U16 desc[UR12][R16.64+0xd2], R143 ;  /* 0x0000d28f10000986 */ /* 0x000fe2000c10150c */
[----:B------:R-:W-:-:S04]  /*9fc0*/  ISETP.GT.AND P0, PT, R7, 0x70, PT ;  /* 0x000000700700780c */ /* 0x000fc80003f04270 */
        /* <DEDUP_REMOVED lines=8> */
[----:B------:R-:W-:-:S13]  /*a050*/  ISETP.GT.AND P1, PT, R5, RZ, P2 ;  /* 0x000000ff0500720c */ /* 0x000fda0001724270 */
[----:B------:R-:W-:Y:S01]  /*a060*/  @P1 STG.E.U16 desc[UR12][R2.64+0xf0], R148 ;  /* 0x0000f09402001986 */ /* 0x000fe2000c10150c */
[----:B------:R-:W-:-:S04]  /*a070*/  ISETP.GT.AND P1, PT, R7, 0x79, PT ;  /* 0x000000790700780c */ /* 0x000fc80003f24270 */
[----:B------:R-:W-:-:S13]  /*a080*/  ISETP.GT.AND P6, PT, R5, RZ, P1 ;  /* 0x000000ff0500720c */ /* 0x000fda0000fc4270 */
[----:B------:R0:W-:Y:S01]  /*a090*/  @P6 STG.E.U16 desc[UR12][R2.64+0xf2], R149 ;  /* 0x0000f29502006986 */ /* 0x0001e2000c10150c */
[----:B------:R-:W-:-:S13]  /*a0a0*/  ISETP.GT.AND P6, PT, R5, 0x8, P2 ;  /* 0x000000080500780c */ /* 0x000fda00017c4270 */
[----:B0-----:R-:W-:Y:S02]  /*a0b0*/  @P6 IMAD.MOV.U32 R2, RZ, RZ, R16 ;  /* 0x000000ffff026224 */ /* 0x001fe400078e0010 */
[----:B------:R-:W-:-:S05]  /*a0c0*/  @P6 IMAD.MOV.U32 R3, RZ, RZ, R17 ;  /* 0x000000ffff036224 */ /* 0x000fca00078e0011 */
[----:B------:R0:W-:Y:S01]  /*a0d0*/  @P6 STG.E.U16 desc[UR12][R2.64+0xf0], R150 ;  /* 0x0000f09602006986 */ /* 0x0001e2000c10150c */
[----:B------:R-:W-:-:S13]  /*a0e0*/  ISETP.GT.AND P6, PT, R5, 0x8, P1 ;  /* 0x000000080500780c */ /* 0x000fda0000fc4270 */
[----:B------:R-:W-:Y:S01]  /*a0f0*/  @P6 STG.E.U16 desc[UR12][R16.64+0xf2], R151 ;  /* 0x0000f29710006986 */ /* 0x000fe2000c10150c */
[----:B------:R-:W-:-:S05]  /*a100*/  IADD3 R10, P6, R159, R12, RZ ;  /* 0x0000000c9f0a7210 */ /* 0x000fca0007fde0ff */
[----:B------:R-:W-:Y:S01]  /*a110*/  IMAD.X R11, R11, 0x1, R13, P6 ;  /* 0x000000010b0b7824 */ /* 0x000fe200030e060d */
[C---:B------:R-:W-:Y:S02]  /*a120*/  ISETP.GT.AND P6, PT, R5.reuse, 0x40, P5 ;  /* 0x000000400500780c */ /* 0x040fe40002fc4270 */
[----:B------:R-:W-:-:S11]  /*a130*/  ISETP.GT.AND P5, PT, R5, 0x48, P5 ;  /* 0x000000480500780c */ /* 0x000fd60002fa4270 */
[----:B------:R-:W-:Y:S01]  /*a140*/  @P6 STG.E.U16 desc[UR12][R12.64], R24 ;  /* 0x000000180c006986 */ /* 0x000fe2000c10150c */
[----:B------:R-:W-:-:S04]  /*a150*/  ISETP.GT.AND P6, PT, R7, 0x1, PT ;  /* 0x000000010700780c */ /* 0x000fc80003fc4270 */
[----:B------:R-:W-:-:S13]  /*a160*/  ISETP.GT.AND P6, PT, R5, 0x40, P6 ;  /* 0x000000400500780c */ /* 0x000fda00037c4270 */
[----:B------:R-:W-:Y:S01]  /*a170*/  @P6 STG.E.U16 desc[UR12][R12.64+0x2], R25 ;  /* 0x000002190c006986 */ /* 0x000fe2000c10150c */
[----:B------:R-:W-:-:S03]  /*a180*/  ISETP.GT.AND P6, PT, R7, 0x1, PT ;  /* 0x000000010700780c */ /* 0x000fc60003fc4270 */
[----:B------:R-:W-:Y:S01]  /*a190*/  @P5 STG.E.U16 desc[UR12][R14.64], R26 ;  /* 0x0000001a0e005986 */ /* 0x000fe2000c10150c */
[----:B------:R-:W-:Y:S02]  /*a1a0*/  ISETP.GT.AND P5, PT, R5, 0x48, P6 ;  /* 0x000000480500780c */ /* 0x000fe400037a4270 */
[----:B------:R-:W-:-:S11]  /*a1b0*/  ISETP.GT.AND P6, PT, R7, 0x8, PT ;  /* 0x000000080700780c */ /* 0x000fd60003fc4270 */
[----:B------:R-:W-:Y:S01]  /*a1c0*/  @P5 STG.E.U16 desc[UR12][R14.64+0x2], R27 ;  /* 0x0000021b0e005986 */ /* 0x000fe2000c10150c */
[----:B------:R-:W-:Y:S02]  /*a1d0*/  ISETP.GT.AND P5, PT, R5, 0x40, P6 ;  /* 0x000000400500780c */ /* 0x000fe400037a4270 */
[----:B------:R-:W-:-:S11]  /*a1e0*/  ISETP.GT.AND P6, PT, R7, 0x9, PT ;  /* 0x000000090700780c */ /* 0x000fd60003fc4270 */
[----:B------:R-:W-:Y:S01]  /*a1f0*/  @P5 STG.E.U16 desc[UR12][R12.64+0x10], R28 ;  /* 0x0000101c0c005986 */ /* 0x000fe2000c10150c */
[----:B------:R-:W-:-:S13]  /*a200*/  ISETP.GT.AND P5, PT, R5, 0x40, P6 ;  /* 0x000000400500780c */ /* 0x000fda00037a4270 */
[----:B------:R-:W-:Y:S01]  /*a210*/  @P5 STG.E.U16 desc[UR12][R12.64+0x12], R29 ;  /* 0x0000121d0c005986 */ /* 0x000fe2000c10150c */
[----:B------:R-:W-:-:S04]  /*a220*/  ISETP.GT.AND P5, PT, R7, 0x8, PT ;  /* 0x000000080700780c */ /* 0x000fc80003fa4270 */
[----:B------:R-:W-:-:S13]  /*a230*/  ISETP.GT.AND P5, PT, R5, 0x48, P5 ;  /* 0x000000480500780c */ /* 0x000fda0002fa4270 */
        /* <DEDUP_REMOVED lines=11> */
[----:B0-----:R-:W-:Y:S02]  /*a2f0*/  @P5 IMAD.MOV.U32 R2, RZ, RZ, R8 ;  /* 0x000000ffff025224 */ /* 0x001fe400078e0008 */
[----:B------:R-:W-:-:S05]  /*a300*/  @P5 IMAD.MOV.U32 R3, RZ, RZ, R9 ;  /* 0x000000ffff035224 */ /* 0x000fca00078e0009 */
[----:B------:R0:W-:Y:S01]  /*a310*/  @P5 STG.E.U16 desc[UR12][R2.64+0x20], R34 ;  /* 0x0000202202005986 */ /* 0x0001e2000c10150c */
[----:B------:R-:W-:Y:S02]  /*a320*/  ISETP.GT.AND P5, PT, R5, 0x48, P6 ;  /* 0x000000480500780c */ /* 0x000fe400037a4270 */
[----:B------:R-:W-:-:S11]  /*a330*/  ISETP.GT.AND P6, PT, R7, 0x18, PT ;  /* 0x000000180700780c */ /* 0x000fd60003fc4270 */
[----:B0-----:R-:W-:Y:S02]  /*a340*/  @P5 IMAD.MOV.U32 R2, RZ, RZ, R8 ;  /* 0x000000ffff025224 */ /* 0x001fe400078e0008 */
[----:B------:R-:W-:-:S05]  /*a350*/  @P5 IMAD.MOV.U32 R3, RZ, RZ, R9 ;  /* 0x000000ffff035224 */ /* 0x000fca00078e0009 */
[----:B------:R0:W-:Y:S01]  /*a360*/  @P5 STG.E.U16 desc[UR12][R2.64+0x22], R35 ;  /* 0x0000222302005986 */ /* 0x0001e2000c10150c */
        /* <DEDUP_REMOVED lines=150> */
[----:B------:R-:W-:-:S13]  /*acd0*/  ISETP.GT.AND P5, PT, R5, 0x40, P6 ;  /* 0x000000400500780c */ /* 0x000fda00037a4270 */
[----:B------:R-:W-:Y:S01]  /*ace0*/  @P5 STG.E.U16 desc[UR12][R12.64+0xd0], R76 ;  /* 0x0000d04c0c005986 */ /* 0x000fe2000c10150c */
[C---:B------:R-:W-:Y:S02]  /*acf0*/  ISETP.GT.AND P5, PT, R5.reuse, 0x40, P3 ;  /* 0x000000400500780c */ /* 0x040fe40001fa4270 */
[----:B------:R-:W-:-:S11]  /*ad00*/  ISETP.GT.AND P3, PT, R5, 0x48, P3 ;  /* 0x000000480500780c */ /* 0x000fd60001f64270 */
[----:B------:R-:W-:Y:S01]  /*ad10*/  @P5 STG.E.U16 desc[UR12][R12.64+0xd2], R77 ;  /* 0x0000d24d0c005986 */ /* 0x000fe2000c10150c */
[C---:B------:R-:W-:Y:S02]  /*ad20*/  ISETP.GT.AND P5, PT, R5.reuse, 0x48, P6 ;  /* 0x000000480500780c */ /* 0x040fe400037a4270 */
[C---:B------:R-:W-:Y:S02]  /*ad30*/  ISETP.GT.AND P6, PT, R5.reuse, 0x40, P0 ;  /* 0x000000400500780c */ /* 0x040fe400007c4270 */
[----:B------:R-:W-:-:S09]  /*ad40*/  ISETP.GT.AND P0, PT, R5, 0x48, P0 ;  /* 0x000000480500780c */ /* 0x000fd20000704270 */
[----:B0-----:R-:W-:Y:S02]  /*ad50*/  @P5 IMAD.MOV.U32 R2, RZ, RZ, R8 ;  /* 0x000000ffff025224 */ /* 0x001fe400078e0008 */
[----:B------:R-:W-:-:S05]  /*ad60*/  @P5 IMAD.MOV.U32 R3, RZ, RZ, R9 ;  /* 0x000000ffff035224 */ /* 0x000fca00078e0009 */
[----:B------:R0:W-:Y:S01]  /*ad70*/  @P5 STG.E.U16 desc[UR12][R2.64+0xd0], R78 ;  /* 0x0000d04e02005986 */ /* 0x0001e2000c10150c */
[C---:B------:R-:W-:Y:S02]  /*ad80*/  ISETP.GT.AND P5, PT, R5.reuse, 0x40, P4 ;  /* 0x000000400500780c */ /* 0x040fe400027a4270 */
[----:B------:R-:W-:Y:S01]  /*ad90*/  ISETP.GT.AND P4, PT, R5, 0x48, P4 ;  /* 0x000000480500780c */ /* 0x000fe20002784270 */
[----:B0-----:R-:W-:Y:S02]  /*ada0*/  @P3 IMAD.MOV.U32 R2, RZ, RZ, R8 ;  /* 0x000000ffff023224 */ /* 0x001fe400078e0008 */
[----:B------:R-:W-:-:S05]  /*adb0*/  @P3 IMAD.MOV.U32 R3, RZ, RZ, R9 ;  /* 0x000000ffff033224 */ /* 0x000fca00078e0009 */
[----:B------:R0:W-:Y:S01]  /*adc0*/  @P3 STG.E.U16 desc[UR12][R2.64+0xd2], R79 ;  /* 0x0000d24f02003986 */ /* 0x0001e2000c10150c */
[C---:B------:R-:W-:Y:S02]  /*add0*/  ISETP.GT.AND P3, PT, R5.reuse, 0x40, P1 ;  /* 0x000000400500780c */ /* 0x040fe40000f64270 */
[C---:B------:R-:W-:Y:S01]  /*ade0*/  ISETP.GT.AND P1, PT, R5.reuse, 0x48, P1 ;  /* 0x000000480500780c */ /* 0x040fe20000f24270 */
[----:B------:R-:W-:Y:S01]  /*adf0*/  @P6 STG.E.U16 desc[UR12][R12.64+0xe0], R80 ;  /* 0x0000e0500c006986 */ /* 0x000fe2000c10150c */
[C---:B------:R-:W-:Y:S02]  /*ae00*/  ISETP.GT.AND P6, PT, R5.reuse, 0x40, P2 ;  /* 0x000000400500780c */ /* 0x040fe400017c4270 */
[----:B------:R-:W-:Y:S01]  /*ae10*/  ISETP.GT.AND P2, PT, R5, 0x48, P2 ;  /* 0x000000480500780c */ /* 0x000fe20001744270 */
[----:B------:R-:W-:Y:S01]  /*ae20*/  @P5 STG.E.U16 desc[UR12][R12.64+0xe2], R81 ;  /* 0x0000e2510c005986 */ /* 0x000fe2000c10150c */
[----:B0-----:R-:W-:Y:S02]  /*ae30*/  @P0 IMAD.MOV.U32 R2, RZ, RZ, R8 ;  /* 0x000000ffff020224 */ /* 0x001fe400078e0008 */
[----:B------:R-:W-:-:S05]  /*ae40*/  @P0 IMAD.MOV.U32 R3, RZ, RZ, R9 ;  /* 0x000000ffff030224 */ /* 0x000fca00078e0009 */
[----:B------:R0:W-:Y:S02]  /*ae50*/  @P0 STG.E.U16 desc[UR12][R2.64+0xe0], R82 ;  /* 0x0000e05202000986 */ /* 0x0001e4000c10150c */
[----:B0-----:R-:W-:Y:S02]  /*ae60*/  @P4 IMAD.MOV.U32 R2, RZ, RZ, R8 ;  /* 0x000000ffff024224 */ /* 0x001fe400078e0008 */
[----:B------:R-:W-:-:S05]  /*ae70*/  @P4 IMAD.MOV.U32 R3, RZ, RZ, R9 ;  /* 0x000000ffff034224 */ /* 0x000fca00078e0009 */
[----:B------:R0:W-:Y:S04]  /*ae80*/  @P4 STG.E.U16 desc[UR12][R2.64+0xe2], R83 ;  /* 0x0000e25302004986 */ /* 0x0001e8000c10150c */
[----:B------:R1:W-:Y:S04]  /*ae90*/  @P6 STG.E.U16 desc[UR12][R12.64+0xf0], R84 ;  /* 0x0000f0540c006986 */ /* 0x0003e8000c10150c */
[----:B------:R1:W-:Y:S01]  /*aea0*/  @P3 STG.E.U16 desc[UR12][R12.64+0xf2], R85 ;  /* 0x0000f2550c003986 */ /* 0x0003e2000c10150c */
[----:B0-----:R-:W-:Y:S02]  /*aeb0*/  @P2 IMAD.MOV.U32 R2, RZ, RZ, R8 ;  /* 0x000000ffff022224 */ /* 0x001fe400078e0008 */
[----:B------:R-:W-:-:S05]  /*aec0*/  @P2 IMAD.MOV.U32 R3, RZ, RZ, R9 ;  /* 0x000000ffff032224 */ /* 0x000fca00078e0009 */
[----:B------:R1:W-:Y:S01]  /*aed0*/  @P2 STG.E.U16 desc[UR12][R2.64+0xf0], R86 ;  /* 0x0000f05602002986 */ /* 0x0003e2000c10150c */
[----:B------:R-:W-:Y:S05]  /*aee0*/  @!P1 EXIT ;  /* 0x000000000000994d */ /* 0x000fea0003800000 */
[----:B------:R-:W-:-:S05]  /*aef0*/  F2FP.BF16.F32.PACK_AB R0, RZ, R0 ;  /* 0x00000000ff00723e */ /* 0x000fca00000010ff */
[----:B------:R-:W-:Y:S01]  /*af00*/  STG.E.U16 desc[UR12][R8.64+0xf2], R0 ;  /* 0x0000f20008007986 */ /* 0x000fe2000c10150c */
[----:B------:R-:W-:Y:S05]  /*af10*/  EXIT ;  /* 0x000000000000794d */ /* 0x000fea0003800000 */
.L_x_9:
[----:B------:R-:W-:-:S13]  /*af20*/  ISETP.NE.AND P0, PT, R7, RZ, PT ;  /* 0x000000ff0700720c */ /* 0x000fda0003f05270 */
[----:B------:R-:W-:Y:S05]  /*af30*/  @P0 EXIT ;  /* 0x000000000000094d */ /* 0x000fea0003800000 */
[----:B------:R-:W-:Y:S01]  /*af40*/  ELECT P0, URZ, PT ;  /* 0x00000000003f782f */ /* 0x000fe20003800000 */
[----:B------:R-:W-:-:S12]  /*af50*/  BSSY B0, `(.L_x_272) ;  /* 0x0000076000007945 */ /* 0x000fd80003800000 */
[----:B------:R-:W-:Y:S05]  /*af60*/  @!P0 BRA `(.L_x_273) ;  /* 0x0000000400d08947 */ /* 0x000fea0003800000 */
[----:B------:R-:W-:Y:S02]  /*af70*/  ISETP.GE.AND P0, PT, R11, 0x1, PT ;  /* 0x000000010b00780c */ /* 0x000fe40003f06270 */
[----:B------:R-:W-:-:S04]  /*af80*/  SHF.R.S32.HI R7, RZ, 0x1f, R12 ;  /* 0x0000001fff077819 */ /* 0x000fc8000001140c */
[----:B------:R-:W-:-:S07]  /*af90*/  LEA.HI R7, R7, R12, RZ, 0x7 ;  /* 0x0000000c07077211 */ /* 0x000fce00078f38ff */
[----:B------:R-:W-:Y:S05]  /*afa0*/  @!P0 BRA `(.L_x_273) ;  /* 0x0000000400c08947 */ /* 0x000fea0003800000 */
[----:B0----5:R-:W0:Y:S01]  /*afb0*/  S2R R0, SR_CTAID.X ;  /* 0x0000000000007919 */ /* 0x021e220000002500 */
[----:B------:R-:W1:Y:S01]  /*afc0*/  LDC.64 R8, c[0x0][0x4d8] ;  /* 0x00013600ff087b82 */ /* 0x000e620000000a00 */
[----:B------:R-:W-:Y:S01]  /*afd0*/  LOP3.LUT R7, R7, 0xffffff80, RZ, 0xc0, !PT ;  /* 0xffffff8007077812 */ /* 0x000fe200078ec0ff */
[----:B------:R-:W-:Y:S01]  /*afe0*/  IMAD.SHL.U32 R10, R6, 0x80, RZ ;  /* 0x00000080060a7824 */ /* 0x000fe200078e00ff */
[C---:B------:R-:W-:Y:S01]  /*aff0*/  LOP3.LUT P0, RZ, R12.reuse, 0x1f, RZ, 0xc0, !PT ;  /* 0x0000001f0cff7812 */ /* 0x040fe2000780c0ff */
[----:B------:R-:W-:Y:S01]  /*b000*/  ULDC.64 UR4, c[0x0][0x4b0] ;  /* 0x00012c0000047ab9 */ /* 0x000fe20000000a00 */
[----:B------:R-:W-:Y:S01]  /*b010*/  VIADD R15, R5, 0x1 ;  /* 0x00000001050f7836 */ /* 0x000fe20000000000 */
[----:B------:R-:W-:Y:S01]  /*b020*/  LOP3.LUT R13, R3, 0x2, RZ, 0xfc, !PT ;  /* 0x00000002030d7812 */ /* 0x000fe200078efcff */
[----:B------:R-:W-:Y:S02]  /*b030*/  IMAD.IADD R7, R12, 0x1, -R7 ;  /* 0x000000010c077824 */ /* 0x000fe400078e0a07 */
[----:B------:R-:W-:-:S02]  /*b040*/  IMAD.MOV.U32 R14, RZ, RZ, RZ ;  /* 0x000000ffff0e7224 */ /* 0x000fc400078e00ff */
[----:B---3--:R-:W-:Y:S01]  /*b050*/  IMAD.MOV.U32 R2, RZ, RZ, RZ ;  /* 0x000000ffff027224 */ /* 0x008fe200078e00ff */
[C---:B------:R-:W-:Y:S01]  /*b060*/  ISETP.NE.AND P2, PT, R7.reuse, RZ, PT ;  /* 0x000000ff0700720c */ /* 0x040fe20003f45270 */
[----:B------:R-:W-:Y:S01]  /*b070*/  VIADD R16, R10, 0x40 ;  /* 0x000000400a107836 */ /* 0x000fe20000000000 */
[----:B------:R-:W-:Y:S01]  /*b080*/  ISETP.NE.OR P0, PT, R7, RZ, !P0 ;  /* 0x000000ff0700720c */ /* 0x000fe20004705670 */
[----:B-1----:R-:W-:Y:S02]  /*b090*/  IMAD R8, R23, UR4, R8 ;  /* 0x0000000417087c24 */ /* 0x002fe4000f8e0208 */
[----:B------:R-:W-:Y:S02]  /*b0a0*/  IMAD R9, R4, UR5, R9 ;  /* 0x0000000504097c24 */ /* 0x000fe4000f8e0209 */
[----:B0-----:R-:W-:Y:S02]  /*b0b0*/  IMAD.SHL.U32 R6, R0, 0x80, RZ ;  /* 0x0000008000067824 */ /* 0x001fe400078e00ff */
[----:B------:R-:W-:-:S02]  /*b0c0*/  IMAD.MOV.U32 R0, RZ, RZ, 0x1 ;  /* 0x00000001ff007424 */ /* 0x000fc400078e00ff */
[----:B------:R-:W-:-:S07]  /*b0d0*/  VIADD R12, R6, 0x40 ;  /* 0x00000040060c7836 */ /* 0x000fce0000000000 */
.L_x_277:
[----:B------:R-:W0:Y:S01]  /*b0e0*/  S2R R7, SR_CgaCtaId ;  /* 0x0000000000077919 */ /* 0x000e220000008800 */
[----:B------:R-:W-:-:S04]  /*b0f0*/  MOV R4, 0x400 ;  /* 0x0000040000047802 */ /* 0x000fc80000000f00 */
[----:B0-----:R-:W-:Y:S02]  /*b100*/  LEA R11, R7, R4, 0x18 ;  /* 0x00000004070b7211 */ /* 0x001fe400078ec0ff */
[----:B------:R-:W-:-:S03]  /*b110*/  SHF.L.U32 R4, R0, 0x1f, RZ ;  /* 0x0000001f00047819 */ /* 0x000fc600000006ff */
[----:B------:R-:W-:-:S07]  /*b120*/  IMAD R7, R2, 0x8, R11 ;  /* 0x0000000802077824 */ /* 0x000fce00078e020b */
.L_x_274:
[----:B0-----:R0:W1:Y:S02]  /*b130*/  SYNCS.PHASECHK.TRANS64.TRYWAIT P1, [R7+URZ+0x38038], R4 ;  /* 0x03803804070075a7 */ /* 0x001064000802017f */
[----:B-1----:R-:W-:Y:S05]  /*b140*/  @!P1 NANOSLEEP.SYNCS 0x989680 ;  /* 0x009896800000995d */ /* 0x002fea0003900000 */
[----:B------:R-:W1:Y:S02]  /*b150*/  @!P1 SYNCS.PHASECHK.TRANS64 P1, [R7+URZ+0x38038], R4 ;  /* 0x03803804070095a7 */ /* 0x000e64000802007f */
[----:B-1----:R-:W-:Y:S05]  /*b160*/  @!P1 BRA `(.L_x_274) ;  /* 0xfffffffc00f09947 */ /* 0x002fea000383ffff */
[----:B0-----:R-:W0:Y:S02]  /*b170*/  @!P2 LDC R4, c[0x0][0x500] ;  /* 0x00014000ff04ab82 */ /* 0x001e240000000800 */
[----:B0-----:R0:W-:Y:S02]  /*b180*/  @!P2 SYNCS.ARRIVE.TRANS64 RZ, [R7+URZ+0x38000], R4 ;  /* 0x0380000407ffa9a7 */ /* 0x0011e4000800003f */
[----:B0-----:R-:W-:-:S04]  /*b190*/  PRMT R4, R13, 0x9910, RZ ;  /* 0x000099100d047816 */ /* 0x001fc800000000ff */
[----:B------:R-:W-:-:S13]  /*b1a0*/  ISETP.NE.AND P1, PT, R4, 0x2, PT ;  /* 0x000000020400780c */ /* 0x000fda0003f25270 */
[----:B------:R-:W-:Y:S05]  /*b1b0*/  @P1 BRA `(.L_x_275) ;  /* 0x0000000000041947 */ /* 0x000fea0003800000 */
[----:B------:R-:W-:Y:S01]  /*b1c0*/  BPT.TRAP 0x1 ;  /* 0x000000040000795c */ /* 0x000fe20000300000 */
.L_x_275:
[----:B------:R-:W-:Y:S05]  /*b1d0*/  @P0 BRA `(.L_x_276) ;  /* 0x0000000000040947 */ /* 0x000fea0003800000 */
[----:B------:R-:W-:Y:S01]  /*b1e0*/  BPT.TRAP 0x1 ;  /* 0x000000040000795c */ /* 0x000fe20000300000 */
.L_x_276:
[----:B------:R-:W-:Y:S01]  /*b1f0*/  ULDC UR8, c[0x0][0x48c] ;  /* 0x0001230000087ab9 */ /* 0x000fe20000000800 */
[----:B------:R-:W-:Y:S01]  /*b200*/  R2UR UR14, R14 ;  /* 0x000000000e0e72ca */ /* 0x000fe200000e0000 */
[----:B------:R-:W-:Y:S01]  /*b210*/  UISETP.NE.AND UP0, UPT, UR8, 0x1, UPT ;  /* 0x000000010800788c */ /* 0x000fe2000bf05270 */
[----:B------:R-:W-:Y:S01]  /*b220*/  R2UR UR24, R2 ;  /* 0x00000000021872ca */ /* 0x000fe200000e0000 */
[----:B------:R-:W-:Y:S01]  /*b230*/  ULDC UR34, c[0x0][0x498] ;  /* 0x0001260000227ab9 */ /* 0x000fe20000000800 */
[----:B------:R-:W-:Y:S01]  /*b240*/  R2UR UR27, R14 ;  /* 0x000000000e1b72ca */ /* 0x000fe200000e0000 */
[----:B------:R-:W-:Y:S01]  /*b250*/  UIADD3 UR17, -UR8, URZ, URZ ;  /* 0x0000003f08117290 */ /* 0x000fe2000fffe13f */
[----:B------:R-:W-:Y:S01]  /*b260*/  PRMT R4, R8, 0x40, R9 ;  /* 0x0000004008047816 */ /* 0x000fe20000000009 */
[----:B------:R-:W-:Y:S01]  /*b270*/  VIADD R15, R15, 0xffffffff ;  /* 0xffffffff0f0f7836 */ /* 0x000fe20000000000 */
[----:B------:R-:W-:Y:S01]  /*b280*/  R2UR UR25, R7 ;  /* 0x00000000071972ca */ /* 0x000fe200000e0000 */
[----:B------:R-:W-:Y:S01]  /*b290*/  ULDC.64 UR30, c[0x0][0x4b8] ;  /* 0x00012e00001e7ab9 */ /* 0x000fe20000000a00 */
[----:B------:R-:W-:Y:S01]  /*b2a0*/  R2UR UR26, R6 ;  /* 0x00000000061a72ca */ /* 0x000fe200000e0000 */
[----:B------:R-:W-:Y:S01]  /*b2b0*/  ULDC.64 UR28, c[0x0][0x4d0] ;  /* 0x00013400001c7ab9 */ /* 0x000fe20000000a00 */
[----:B------:R-:W-:Y:S01]  /*b2c0*/  @UP0 ULDC.64 UR10, c[0x0][0x490] ;  /* 0x00012400000a0ab9 */ /* 0x000fe20000000a00 */
[----:B------:R-:W-:Y:S01]  /*b2d0*/  @UP0 ULDC.64 UR12, c[0x0][0x490] ;  /* 0x00012400000c0ab9 */ /* 0x000fe20000000a00 */
[----:B------:R-:W-:Y:S01]  /*b2e0*/  UIMAD.WIDE.U32 UR4, UR14, UR10, URZ ;  /* 0x0000000a0e0472a5 */ /* 0x000fe2000f8e003f */
[----:B------:R-:W-:Y:S01]  /*b2f0*/  R2UR UR10, R11 ;  /* 0x000000000b0a72ca */ /* 0x000fe200000e0000 */
[----:B------:R-:W-:Y:S01]  /*b300*/  UIMAD.WIDE.U32 UR6, UR14, UR12, URZ ;  /* 0x0000000c0e0672a5 */ /* 0x000fe2000f8e003f */
[----:B------:R-:W-:Y:S01]  /*b310*/  ISETP.GT.AND P3, PT, R15, 0x1, PT ;  /* 0x000000010f00780c */ /* 0x000fe20003f64270 */
[----:B------:R-:W-:Y:S01]  /*b320*/  UMOV UR9, UR14 ;  /* 0x0000000e00097c82 */ /* 0x000fe20008000000 */
[----:B------:R-:W-:Y:S01]  /*b330*/  UMOV UR12, UR14 ;  /* 0x0000000e000c7c82 */ /* 0x000fe20008000000 */
[----:B------:R-:W-:Y:S01]  /*b340*/  @UP0 USHF.R.U32.HI UR9, URZ, UR11, UR5 ;  /* 0x0000000b3f090299 */ /* 0x000fe20008011605 */
[----:B------:R-:W-:Y:S01]  /*b350*/  VIADD R2, R2, 0x1 ;  /* 0x0000000102027836 */ /* 0x000fe20000000000 */
[----:B------:R-:W-:Y:S01]  /*b360*/  @UP0 USHF.R.U32.HI UR12, URZ, UR13, UR7 ;  /* 0x0000000d3f0c0299 */ /* 0x000fe20008011607 */
[----:B------:R-:W-:Y:S01]  /*b370*/  VIADD R14, R14, 0x40 ;  /* 0x000000400e0e7836 */ /* 0x000fe20000000000 */
[----:B------:R-:W-:Y:S01]  /*b380*/  UISETP.NE.AND UP0, UPT, UR34, 0x1, UPT ;  /* 0x000000012200788c */ /* 0x000fe2000bf05270 */
[----:B------:R-:W-:-:S02]  /*b390*/  ULDC.64 UR4, c[0x0][0x198] ;  /* 0x0000660000047ab9 */ /* 0x000fc40000000a00 */
[----:B------:R-:W-:Y:S01]  /*b3a0*/  UMOV UR21, UR9 ;  /* 0x0000000900157c82 */ /* 0x000fe20008000000 */
[----:B------:R-:W-:Y:S01]  /*b3b0*/  ULEA UR24, UR24, UR10, 0xe ;  /* 0x0000000a18187291 */ /* 0x000fe2000f8e703f */
[----:B------:R-:W-:Y:S01]  /*b3c0*/  ISETP.NE.AND P1, PT, R2, 0x7, PT ;  /* 0x000000070200780c */ /* 0x000fe20003f25270 */
[----:B------:R-:W-:Y:S01]  /*b3d0*/  UMOV UR13, UR12 ;  /* 0x0000000c000d7c82 */ /* 0x000fe20008000000 */
[----:B------:R-:W-:Y:S02]  /*b3e0*/  UIADD3 UR14, UP1, UR4, 0xf0, URZ ;  /* 0x000000f0040e7890 */ /* 0x000fe4000ff3e03f */
[----:B------:R-:W-:Y:S01]  /*b3f0*/  UIMAD UR19, UR9, UR17, UR27 ;  /* 0x00000011091372a4 */ /* 0x000fe2000f8e021b */
[----:B------:R-:W-:Y:S01]  /*b400*/  SEL R7, RZ, 0x1, P1 ;  /* 0x00000001ff077807 */ /* 0x000fe20000800000 */
[----:B------:R-:W-:Y:S01]  /*b410*/  @UP0 ULDC UR32, c[0x0][0x49c] ;  /* 0x0001270000200ab9 */ /* 0x000fe20000000800 */
[----:B------:R-:W-:Y:S01]  /*b420*/  @UP0 ULDC UR10, c[0x0][0x49c] ;  /* 0x00012700000a0ab9 */ /* 0x000fe20000000800 */
[----:B------:R-:W-:Y:S01]  /*b430*/  UIMAD.WIDE.U32 UR32, UR12, UR32, URZ ;  /* 0x000000200c2072a5 */ /* 0x000fe2000f8e003f */
[----:B------:R-:W-:Y:S01]  /*b440*/  LOP3.LUT R0, R0, R7, RZ, 0x3c, !PT ;  /* 0x0000000700007212 */ /* 0x000fe200078e3cff */
[----:B------:R-:W-:Y:S01]  /*b450*/  UIMAD.WIDE.U32 UR10, UR9, UR10, URZ ;  /* 0x0000000a090a72a5 */ /* 0x000fe2000f8e003f */
[----:B------:R-:W-:Y:S01]  /*b460*/  SEL R2, R2, RZ, P1 ;  /* 0x000000ff02027207 */ /* 0x000fe20000800000 */
[----:B------:R-:W-:Y:S01]  /*b470*/  @UP0 ULDC UR6, c[0x0][0x4a0] ;  /* 0x0001280000060ab9 */ /* 0x000fe20000000800 */
[----:B------:R-:W-:Y:S01]  /*b480*/  @UP0 ULDC UR18, c[0x0][0x4a0] ;  /* 0x0001280000120ab9 */ /* 0x000fe20000000800 */
[----:B------:R-:W-:Y:S01]  /*b490*/  @UP0 USHF.R.U32.HI UR21, URZ, UR6, UR11 ;  /* 0x000000063f150299 */ /* 0x000fe2000801160b */
[----:B------:R-:W-:Y:S01]  /*b4a0*/  R2UR UR32, R4 ;  /* 0x00000000042072ca */ /* 0x000fe200000e0000 */
[----:B------:R-:W-:Y:S01]  /*b4b0*/  @UP0 USHF.R.U32.HI UR13, URZ, UR18, UR33 ;  /* 0x000000123f0d0299 */ /* 0x000fe20008011621 */
[----:B------:R-:W-:Y:S01]  /*b4c0*/  R2UR UR6, R12 ;  /* 0x000000000c0672ca */ /* 0x000fe200000e0000 */
[----:B------:R-:W-:Y:S01]  /*b4d0*/  UIADD3 UR20, -UR21, URZ, URZ ;  /* 0x0000003f15147290 */ /* 0x000fe2000fffe13f */
[----:B------:R-:W-:Y:S01]  /*b4e0*/  R2UR UR18, R10 ;  /* 0x000000000a1272ca */ /* 0x000fe200000e0000 */
[----:B------:R-:W-:Y:S01]  /*b4f0*/  UIADD3 UR11, -UR13, URZ, URZ ;  /* 0x0000003f0d0b7290 */ /* 0x000fe2000fffe13f */
[----:B------:R-:W-:Y:S01]  /*b500*/  R2UR UR10, R16 ;  /* 0x00000000100a72ca */ /* 0x000fe200000e0000 */
[----:B------:R-:W-:-:S02]  /*b510*/  UIADD3 UR36, UP2, UR4, 0x1f0, URZ ;  /* 0x000001f004247890 */ /* 0x000fc4000ff5e03f */
[----:B------:R-:W-:Y:S02]  /*b520*/  UIMAD UR17, UR12, UR17, UR27 ;  /* 0x000000110c1172a4 */ /* 0x000fe4000f8e021b */
[----:B------:R-:W-:Y:S02]  /*b530*/  UIMAD UR20, UR34, UR20, UR9 ;  /* 0x00000014221472a4 */ /* 0x000fe4000f8e0209 */
[----:B------:R-:W-:Y:S02]  /*b540*/  UIMAD UR12, UR34, UR11, UR12 ;  /* 0x0000000b220c72a4 */ /* 0x000fe4000f8e020c */
[----:B------:R-:W-:Y:S02]  /*b550*/  UIADD3 UR25, UR25, 0x38000, URZ ;  /* 0x0003800019197890 */ /* 0x000fe4000fffe03f */
[----:B------:R-:W-:Y:S02]  /*b560*/  UIADD3.X UR15, URZ, UR5, URZ, UP1, !UPT ;  /* 0x000000053f0f7290 */ /* 0x000fe40008ffe43f */
[----:B------:R-:W-:-:S02]  /*b570*/  UIADD3 UR4, UR24, 0x2000, URZ ;  /* 0x0000200018047890 */ /* 0x000fc4000fffe03f */
[----:B------:R-:W-:Y:S02]  /*b580*/  UIADD3.X UR37, URZ, UR5, URZ, UP2, !UPT ;  /* 0x000000053f257290 */ /* 0x000fe400097fe43f */
[----:B------:R-:W-:Y:S02]  /*b590*/  UIADD3 UR16, UR24, 0x1c000, URZ ;  /* 0x0001c00018107890 */ /* 0x000fe4000fffe03f */
[----:B------:R-:W-:Y:S02]  /*b5a0*/  UIMAD UR19, UR19, UR30, UR28 ;  /* 0x0000001e131372a4 */ /* 0x000fe4000f8e021c */
[----:B------:R-:W-:Y:S02]  /*b5b0*/  UIMAD UR20, UR20, UR31, UR29 ;  /* 0x0000001f141472a4 */ /* 0x000fe4000f8e021d */
[----:B------:R-:W-:Y:S02]  /*b5c0*/  UPRMT UR32, UR32, 0x5410, URZ ;  /* 0x0000541020207896 */ /* 0x000fe4000800003f */
[----:B------:R-:W-:-:S02]  /*b5d0*/  UIADD3 UR8, UR24, 0x1e000, URZ ;  /* 0x0001e00018087890 */ /* 0x000fc4000fffe03f */
[----:B------:R-:W-:Y:S02]  /*b5e0*/  UIMAD UR11, UR17, UR30, UR28 ;  /* 0x0000001e110b72a4 */ /* 0x000fe4000f8e021c */
[----:B------:R-:W-:Y:S01]  /*b5f0*/  UIMAD UR12, UR12, UR31, UR29 ;  /* 0x0000001f0c0c72a4 */ /* 0x000fe2000f8e021d */
[----:B------:R-:W-:Y:S01]  /*b600*/  UMOV UR22, 0x0 ;  /* 0x0000000000167882 */ /* 0x000fe20000000000 */
[----:B------:R-:W-:Y:S01]  /*b610*/  UMOV UR23, 0x10000000 ;  /* 0x1000000000177882 */ /* 0x000fe20000000000 */
[----:B------:R-:W-:Y:S01]  /*b620*/  UMOV UR7, UR27 ;  /* 0x0000001b00077c82 */ /* 0x000fe20008000000 */
[----:B------:R-:W-:Y:S01]  /*b630*/  UMOV UR5, UR25 ;  /* 0x0000001900057c82 */ /* 0x000fe20008000000 */
[----:B------:R1:W-:Y:S01]  /*b640*/  UTMALDG.2D [UR24], [UR14], desc[UR22] ;  /* 0x000016180e0075b4 */ /* 0x0003e20008009000 */
[----:B------:R-:W-:Y:S01]  /*b650*/  UMOV UR17, UR25 ;  /* 0x0000001900117c82 */ /* 0x000fe20008000000 */
[----:B------:R-:W-:Y:S01]  /*b660*/  UMOV UR9, UR25 ;  /* 0x0000001900097c82 */ /* 0x000fe20008000000 */
[----:B------:R1:W-:Y:S01]  /*b670*/  UTMALDG.2D [UR4], [UR14], desc[UR22] ;  /* 0x000016040e0075b4 */ /* 0x0003e20008009000 */
[----:B------:R1:W-:Y:S01]  /*b680*/  UTMALDG.4D.IM2COL [UR16], [UR36], UR32 ;  /* 0x00000010240073b4 */ /* 0x0003e20008058020 */
[----:B------:R1:W-:Y:S02]  /*b690*/  UTMALDG.4D.IM2COL [UR8], [UR36], UR32 ;  /* 0x00000008240073b4 */ /* 0x0003e40008058020 */
[----:B-1----:R-:W-:Y:S05]  /*b6a0*/  @P3 BRA `(.L_x_277) ;  /* 0xfffffff8008c3947 */ /* 0x002fea000383ffff */
.L_x_273:
[----:B------:R-:W-:Y:S05]  /*b6b0*/  BSYNC B0 ;  /* 0x0000000000007941 */ /* 0x000fea0003800000 */
.L_x_272:
[----:B------:R-:W-:Y:S01]  /*b6c0*/  ISETP.GE.U32.AND P0, PT, R5, 0x7, PT ;  /* 0x000000070500780c */ /* 0x000fe20003f06070 */
[----:B0----5:R-:W-:-:S12]  /*b6d0*/  IMAD.MOV.U32 R0, RZ, RZ, 0x1 ;  /* 0x00000001ff007424 */ /* 0x021fd800078e00ff */
[----:B------:R-:W-:Y:S05]  /*b6e0*/  @!P0 BRA `(.L_x_278) ;  /* 0x00000000001c8947 */ /* 0x000fea0003800000 */
[----:B------:R-:W-:-:S04]  /*b6f0*/  IMAD.WIDE.U32 R6, R5, 0x24924925, RZ ;  /* 0x2492492505067825 */ /* 0x000fc800078e00ff */
[----:B------:R-:W-:-:S05]  /*b700*/  IMAD.IADD R6, R5, 0x1, -R7 ;  /* 0x0000000105067824 */ /* 0x000fca00078e0a07 */
[----:B------:R-:W-:-:S04]  /*b710*/  LEA.HI R6, R6, R7, RZ, 0x1f ;  /* 0x0000000706067211 */ /* 0x000fc800078ff8ff */
[----:B------:R-:W-:-:S04]  /*b720*/  SHF.R.U32.HI R6, RZ, 0x2, R6 ;  /* 0x00000002ff067819 */ /* 0x000fc80000011606 */
[----:B------:R-:W-:-:S04]  /*b730*/  LOP3.LUT R6, R6, 0x1, RZ, 0xc0, !PT ;  /* 0x0000000106067812 */ /* 0x000fc800078ec0ff */
[----:B------:R-:W-:-:S04]  /*b740*/  ISETP.NE.U32.AND P0, PT, R6, 0x1, PT ;  /* 0x000000010600780c */ /* 0x000fc80003f05070 */
[----:B------:R-:W-:-:S09]  /*b750*/  SEL R0, RZ, 0x1, !P0 ;  /* 0x00000001ff007807 */ /* 0x000fd20004000000 */
.L_x_278:
[----:B------:R-:W-:Y:S05]  /*b760*/  WARPSYNC.ALL ;  /* 0x0000000000007948 */ /* 0x000fea0003800000 */
[----:B------:R-:W-:-:S13]  /*b770*/  ELECT P0, URZ, PT ;  /* 0x00000000003f782f */ /* 0x000fda0003800000 */
[----:B------:R-:W-:Y:S05]  /*b780*/  @!P0 EXIT ;  /* 0x000000000000894d */ /* 0x000fea0003800000 */
[----:B------:R-:W-:-:S04]  /*b790*/  LOP3.LUT R3, R3, 0x2, RZ, 0xfc, !PT ;  /* 0x0000000203037812 */ /* 0x000fc800078efcff */
[----:B------:R-:W-:-:S13]  /*b7a0*/  ISETP.NE.AND P0, PT, R3, 0x3, PT ;  /* 0x000000030300780c */ /* 0x000fda0003f05270 */
[----:B------:R-:W-:Y:S05]  /*b7b0*/  @!P0 BRA `(.L_x_279) ;  /* 0x0000000000048947 */ /* 0x000fea0003800000 */
[----:B------:R-:W-:Y:S01]  /*b7c0*/  BPT.TRAP 0x1 ;  /* 0x000000040000795c */ /* 0x000fe20000300000 */
.L_x_279:
[----:B------:R-:W0:Y:S01]  /*b7d0*/  S2R R4, SR_CgaCtaId ;  /* 0x0000000000047919 */ /* 0x000e220000008800 */
[----:B---3--:R-:W-:-:S04]  /*b7e0*/  IMAD.WIDE.U32 R2, R5, 0x24924925, RZ ;  /* 0x2492492505027825 */ /* 0x008fc800078e00ff */
[----:B------:R-:W-:-:S05]  /*b7f0*/  IMAD.IADD R2, R5, 0x1, -R3 ;  /* 0x0000000105027824 */ /* 0x000fca00078e0a03 */
[----:B------:R-:W-:Y:S02]  /*b800*/  LEA.HI R2, R2, R3, RZ, 0x1f ;  /* 0x0000000302027211 */ /* 0x000fe400078ff8ff */
[----:B------:R-:W-:Y:S02]  /*b810*/  MOV R3, 0x400 ;  /* 0x0000040000037802 */ /* 0x000fe40000000f00 */
[----:B------:R-:W-:-:S05]  /*b820*/  SHF.R.U32.HI R2, RZ, 0x2, R2 ;  /* 0x00000002ff027819 */ /* 0x000fca0000011602 */
[----:B------:R-:W-:Y:S01]  /*b830*/  IMAD R5, R2, -0x7, R5 ;  /* 0xfffffff902057824 */ /* 0x000fe200078e0205 */
[----:B0-----:R-:W-:Y:S02]  /*b840*/  LEA R3, R4, R3, 0x18 ;  /* 0x0000000304037211 */ /* 0x001fe400078ec0ff */
[----:B------:R-:W-:-:S03]  /*b850*/  SHF.L.U32 R4, R0, 0x1f, RZ ;  /* 0x0000001f00047819 */ /* 0x000fc600000006ff */
[----:B------:R-:W-:-:S04]  /*b860*/  VIADD R2, R3, 0x38038 ;  /* 0x0003803803027836 */ /* 0x000fc80000000000 */
[----:B------:R-:W-:-:S07]  /*b870*/  IMAD R3, R5, 0x8, R2 ;  /* 0x0000000805037824 */ /* 0x000fce00078e0202 */
.L_x_280:
[----:B0-----:R0:W1:Y:S02]  /*b880*/  SYNCS.PHASECHK.TRANS64.TRYWAIT P0, [R3+URZ], R4 ;  /* 0x00000004030075a7 */ /* 0x001064000800017f */
[----:B-1----:R-:W-:Y:S05]  /*b890*/  @!P0 NANOSLEEP.SYNCS 0x989680 ;  /* 0x009896800000895d */ /* 0x002fea0003900000 */
[----:B------:R-:W1:Y:S02]  /*b8a0*/  @!P0 SYNCS.PHASECHK.TRANS64 P0, [R3+URZ], R4 ;  /* 0x00000004030085a7 */ /* 0x000e64000800007f */
[----:B-1----:R-:W-:Y:S05]  /*b8b0*/  @!P0 BRA `(.L_x_280) ;  /* 0xfffffffc00f08947 */ /* 0x002fea000383ffff */
[----:B------:R-:W-:-:S05]  /*b8c0*/  VIADD R5, R5, 0x1 ;  /* 0x0000000105057836 */ /* 0x000fca0000000000 */
[----:B------:R-:W-:-:S04]  /*b8d0*/  ISETP.NE.AND P0, PT, R5, 0x7, PT ;  /* 0x000000070500780c */ /* 0x000fc80003f05270 */
[----:B0-----:R-:W-:Y:S02]  /*b8e0*/  SEL R3, RZ, 0x1, P0 ;  /* 0x00000001ff037807 */ /* 0x001fe40000000000 */
[----:B------:R-:W-:Y:S02]  /*b8f0*/  SEL R5, R5, RZ, P0 ;  /* 0x000000ff05057207 */ /* 0x000fe40000000000 */
[----:B------:R-:W-:-:S03]  /*b900*/  LOP3.LUT R7, R0, R3, RZ, 0x3c, !PT ;  /* 0x0000000300077212 */ /* 0x000fc600078e3cff */
[----:B------:R-:W-:Y:S01]  /*b910*/  IMAD R0, R5, 0x8, R2 ;  /* 0x0000000805007824 */ /* 0x000fe200078e0202 */
[----:B------:R-:W-:-:S07]  /*b920*/  SHF.L.U32 R3, R7, 0x1f, RZ ;  /* 0x0000001f07037819 */ /* 0x000fce00000006ff */
.L_x_281:
        /* <DEDUP_REMOVED lines=11> */
.L_x_282:
        /* <DEDUP_REMOVED lines=11> */
.L_x_283:
        /* <DEDUP_REMOVED lines=11> */
.L_x_284:
        /* <DEDUP_REMOVED lines=11> */
.L_x_285:
        /* <DEDUP_REMOVED lines=11> */
.L_x_286:
[----:B0-----:R0:W1:Y:S02]  /*bca0*/  SYNCS.PHASECHK.TRANS64.TRYWAIT P0, [R5+URZ], R0 ;  /* 0x00000000050075a7 */ /* 0x001064000800017f */
[----:B-1----:R-:W-:Y:S05]  /*bcb0*/  @!P0 NANOSLEEP.SYNCS 0x989680 ;  /* 0x009896800000895d */ /* 0x002fea0003900000 */
[----:B------:R-:W1:Y:S02]  /*bcc0*/  @!P0 SYNCS.PHASECHK.TRANS64 P0, [R5+URZ], R0 ;  /* 0x00000000050085a7 */ /* 0x000e64000800007f */
[----:B-1----:R-:W-:Y:S05]  /*bcd0*/  @P0 EXIT ;  /* 0x000000000000094d */ /* 0x002fea0003800000 */
[----:B------:R-:W-:Y:S05]  /*bce0*/  BRA `(.L_x_286) ;  /* 0xfffffffc00ec7947 */ /* 0x000fea000383ffff */
.L_x_287:
[----:B------:R-:W-:-:S00]  /*bcf0*/  BRA `(.L_x_287) ;  /* 0xfffffffc00fc7947 */ /* 0x000fc0000383ffff */
[----:B------:R-:W-:-:S00]  /*bd00*/  NOP ;  /* 0x0000000000007918 */ /* 0x000fc00000000000 */
[----:B------:R-:W-:-:S00]  /*bd10*/  NOP ;  /* 0x0000000000007918 */ /* 0x000fc00000000000 */
[----:B------:R-:W-:-:S00]  /*bd20*/  NOP ;  /* 0x0000000000007918 */ /* 0x000fc00000000000 */
[----:B------:R-:W-:-:S00]  /*bd30*/  NOP ;  /* 0x0000000000007918 */ /* 0x000fc00000000000 */
[----:B------:R-:W-:-:S00]  /*bd40*/  NOP ;  /* 0x0000000000007918 */ /* 0x000fc00000000000 */
[----:B------:R-:W-:-:S00]  /*bd50*/  NOP ;  /* 0x0000000000007918 */ /* 0x000fc00000000000 */
[----:B------:R-:W-:-:S00]  /*bd60*/  NOP ;  /* 0x0000000000007918 */ /* 0x000fc00000000000 */
[----:B------:R-:W-:-:S00]  /*bd70*/  NOP ;  /* 0x0000000000007918 */ /* 0x000fc00000000000 */
.L_x_288:


//--------------------- .nv.shared._ZN7cutlass13device_kernelINS_4conv6kernel13ConvUniversalINS1_16ConvProblemShapeILNS1_8OperatorE2ELi2EEENS1_10collective14CollectiveConvINS1_46MainloopSm90TmaGmmaWarpSpecializedImplicitGemmILS5_2ELi7ELi2EN4cute5tupleIJNSA_1CILi1EEESD_SD_EEENS1_36KernelImplicitTmaWarpSpecializedSm90ELi1EEENSB_IJNSC_ILi128EEENSB_IJSH_EEENSB_IJNSC_ILi64EEEEEEEEENS_10bfloat16_tESM_NSA_8TiledMMAINSA_8MMA_AtomIJNSA_4SM904GMMA28MMA_64x128x16_F32BF16BF16_SSILNSQ_5MajorE1ELSS_1ELNSQ_7ScaleInE1ELST_1EEEEEENSA_6LayoutISE_NSB_IJNSC_ILi0EEESX_SX_EEEEENSB_IJNSA_10UnderscoreES10_S10_EEEEENS7_6detail26Sm90ImplicitGemmTileTraitsINSA_13SM90_TMA_LOADENSA_14ComposedLayoutINSA_7SwizzleILi3ELi4ELi3EEENSA_18smem_ptr_flag_bitsILi16EEENSW_INSB_IJNSB_IJSJ_NSC_ILi2EEEEEENSB_IJNSC_ILi8EEES1D_EEENSB_IJSD_NSC_ILi7EEEEEEEEENSB_IJNSB_IJSD_NSC_ILi4096EEEEEENSB_IJSJ_NSC_ILi512EEEEEENSB_IJSX_NSC_ILi8192EEEEEEEEEEEEEvEENS14_INSA_20SM90_TMA_LOAD_IM2COLES1Q_vEEEENS_8epilogue10collective6detail29Sm90TmaWarpSpecializedAdapterINS1W_15DefaultEpilogueISM_NSB_IJlNSB_IJSD_llEEESX_EEES21_NS1V_6thread17LinearCombinationISM_Li1EffLNS22_9ScaleType4KindE0ELNS_15FloatRoundStyleE2ESM_EENS_4gemm15EpilogueDefaultEEEEEvvEEEEvNT_6ParamsE --------------------------
	.section	.nv.shared._ZN7cutlass13device_kernelINS_4conv6kernel13ConvUniversalINS1_16ConvProblemShapeILNS1_8OperatorE2ELi2EEENS1_10collective14CollectiveConvINS1_46MainloopSm90TmaGmmaWarpSpecializedImplicitGemmILS5_2ELi7ELi2EN4cute5tupleIJNSA_1CILi1EEESD_SD_EEENS1_36KernelImplicitTmaWarpSpecializedSm90ELi1EEENSB_IJNSC_ILi128EEENSB_IJSH_EEENSB_IJNSC_ILi64EEEEEEEEENS_10bfloat16_tESM_NSA_8TiledMMAINSA_8MMA_AtomIJNSA_4SM904GMMA28MMA_64x128x16_F32BF16BF16_SSILNSQ_5MajorE1ELSS_1ELNSQ_7ScaleInE1ELST_1EEEEEENSA_6LayoutISE_NSB_IJNSC_ILi0EEESX_SX_EEEEENSB_IJNSA_10UnderscoreES10_S10_EEEEENS7_6detail26Sm90ImplicitGemmTileTraitsINSA_13SM90_TMA_LOADENSA_14ComposedLayoutINSA_7SwizzleILi3ELi4ELi3EEENSA_18smem_ptr_flag_bitsILi16EEENSW_INSB_IJNSB_IJSJ_NSC_ILi2EEEEEENSB_IJNSC_ILi8EEES1D_EEENSB_IJSD_NSC_ILi7EEEEEEEEENSB_IJNSB_IJSD_NSC_ILi4096EEEEEENSB_IJSJ_NSC_ILi512EEEEEENSB_IJSX_NSC_ILi8192EEEEEEEEEEEEEvEENS14_INSA_20SM90_TMA_LOAD_IM2COLES1Q_vEEEENS_8epilogue10collective6detail29Sm90TmaWarpSpecializedAdapterINS1W_15DefaultEpilogueISM_NSB_IJlNSB_IJSD_llEEESX_EEES21_NS1V_6thread17LinearCombinationISM_Li1EffLNS22_9ScaleType4KindE0ELNS_15FloatRoundStyleE2ESM_EENS_4gemm15EpilogueDefaultEEEEEvvEEEEvNT_6ParamsE,"aw",@nobits
	.sectionflags	@""
	.align	16
	.zero		1024


//--------------------- .nv.shared.reserved.0     --------------------------
	.section	.nv.shared.reserved.0,"aw",@nobits
	.weak		__nv_reservedSMEM_offset_0_alias
	.size		__nv_reservedSMEM_offset_0_alias, 0, 0
	.other		__nv_reservedSMEM_offset_0_alias,@"STO_CUDA_RESERVED_SHARED STV_DEFAULT"
__nv_reservedSMEM_offset_0_alias:
	.zero		0


//--------------------- .nv.global                --------------------------
	.section	.nv.global,"aw",@nobits
.nv.global:
	.type		_ZN39_INTERNAL_07b045ba_4_k_cu_589e206b_27884cute1_E,@object
	.size		_ZN39_INTERNAL_07b045ba_4_k_cu_589e206b_27884cute1_E,(_ZN39_INTERNAL_07b045ba_4_k_cu_589e206b_27884cuda3std3__45__cpo6cbeginE - _ZN39_INTERNAL_07b045ba_4_k_cu_589e206b_27884cute1_E)
_ZN39_INTERNAL_07b045ba_4_k_cu_589e206b_27884cute1_E:
	.zero		1
	.type		_ZN39_INTERNAL_07b045ba_4_k_cu_589e206b_27884cuda3std3__45__cpo6cbeginE,@object
	.size		_ZN39_INTERNAL_07b045ba_4_k_cu_589e206b_27884cuda3std3__45__cpo6cbeginE,(_ZN39_INTERNAL_07b045ba_4_k_cu_589e206b_27884cuda3std3__48in_placeE - _ZN39_INTERNAL_07b045ba_4_k_cu_589e206b_27884cuda3std3__45__cpo6cbeginE)
_ZN39_INTERNAL_07b045ba_4_k_cu_589e206b_27884cuda3std3__45__cpo6cbeginE:
	.zero		1
	.type		_ZN39_INTERNAL_07b045ba_4_k_cu_589e206b_27884cuda3std3__48in_placeE,@object
	.size		_ZN39_INTERNAL_07b045ba_4_k_cu_589e206b_27884cuda3std3__48in_placeE,(_ZN39_INTERNAL_07b045ba_4_k_cu_589e206b_27884cuda3std6ranges3__45__cpo9iter_moveE - _ZN39_INTERNAL_07b045ba_4_k_cu_589e206b_27884cuda3std3__48in_placeE)
_ZN39_INTERNAL_07b045ba_4_k_cu_589e206b_27884cuda3std3__48in_placeE:
	.zero		1
	.type		_ZN39_INTERNAL_07b045ba_4_k_cu_589e206b_27884cuda3std6ranges3__45__cpo9iter_moveE,@object
	.size		_ZN39_INTERNAL_07b045ba_4_k_cu_589e206b_27884cuda3std6ranges3__45__cpo9iter_moveE,(_ZN39_INTERNAL_07b045ba_4_k_cu_589e206b_27884cuda3std3__45__cpo5beginE - _ZN39_INTERNAL_07b045ba_4_k_cu_589e206b_27884cuda3std6ranges3__45__cpo9iter_moveE)
_ZN39_INTERNAL_07b045ba_4_k_cu_589e206b_27884cuda3std6ranges3__45__cpo9iter_moveE:
	.zero		1
	.type		_ZN39_INTERNAL_07b045ba_4_k_cu_589e206b_27884cuda3std3__45__cpo5beginE,@object
	.size		_ZN39_INTERNAL_07b045ba_4_k_cu_589e206b_27884cuda3std3__45__cpo5beginE,(_ZN39_INTERNAL_07b045ba_4_k_cu_589e206b_27884cuda3std3__441_GLOBAL__N__07b045ba_4_k_cu_589e206b_27886ignoreE - _ZN39_INTERNAL_07b045ba_4_k_cu_589e206b_27884cuda3std3__45__cpo5beginE)
_ZN39_INTERNAL_07b045ba_4_k_cu_589e206b_27884cuda3std3__45__cpo5beginE:
	.zero		1
	.type		_ZN39_INTERNAL_07b045ba_4_k_cu_589e206b_27884cuda3std3__441_GLOBAL__N__07b045ba_4_k_cu_589e206b_27886ignoreE,@object
	.size		_ZN39_INTERNAL_07b045ba_4_k_cu_589e206b_27884cuda3std3__441_GLOBAL__N__07b045ba_4_k_cu_589e206b_27886ignoreE,(_ZN39_INTERNAL_07b045ba_4_k_cu_589e206b_27884cute7productE - _ZN39_INTERNAL_07b045ba_4_k_cu_589e206b_27884cuda3std3__441_GLOBAL__N__07b045ba_4_k_cu_589e206b_27886ignoreE)
_ZN39_INTERNAL_07b045ba_4_k_cu_589e206b_27884cuda3std3__441_GLOBAL__N__07b045ba_4_k_cu_589e206b_27886ignoreE:
	.zero		1
	.type		_ZN39_INTERNAL_07b045ba_4_k_cu_589e206b_27884cute7productE,@object
	.size		_ZN39_INTERNAL_07b045ba_4_k_cu_589e206b_27884cute7productE,(_ZN39_INTERNAL_07b045ba_4_k_cu_589e206b_27884cuda3std3__45__cpo3endE - _ZN39_INTERNAL_07b045ba_4_k_cu_589e206b_27884cute7productE)
_ZN39_INTERNAL_07b045ba_4_k_cu_589e206b_27884cute7productE:
	.zero		1
	.type		_ZN39_INTERNAL_07b045ba_4_k_cu_589e206b_27884cuda3std3__45__cpo3endE,@object
	.size		_ZN39_INTERNAL_07b045ba_4_k_cu_589e206b_27884cuda3std3__45__cpo3endE,(_ZN39_INTERNAL_07b045ba_4_k_cu_589e206b_27884cuda3std3__419piecewise_constructE - _ZN39_INTERNAL_07b045ba_4_k_cu_589e206b_27884cuda3std3__45__cpo3endE)
_ZN39_INTERNAL_07b045ba_4_k_cu_589e206b_27884cuda3std3__45__cpo3endE:
	.zero		1
	.type		_ZN39_INTERNAL_07b045ba_4_k_cu_589e206b_27884cuda3std3__419piecewise_constructE,@object
	.size		_ZN39_INTERNAL_07b045ba_4_k_cu_589e206b_27884cuda3std3__419piecewise_constructE,(_ZN39_INTERNAL_07b045ba_4_k_cu_589e206b_27884cuda3std3__45__cpo4cendE - _ZN39_INTERNAL_07b045ba_4_k_cu_589e206b_27884cuda3std3__419piecewise_constructE)
_ZN39_INTERNAL_07b045ba_4_k_cu_589e206b_27884cuda3std3__419piecewise_constructE:
	.zero		1
	.type		_ZN39_INTERNAL_07b045ba_4_k_cu_589e206b_27884cuda3std3__45__cpo4cendE,@object
	.size		_ZN39_INTERNAL_07b045ba_4_k_cu_589e206b_27884cuda3std3__45__cpo4cendE,(_ZN39_INTERNAL_07b045ba_4_k_cu_589e206b_27884cuda3std6ranges3__45__cpo4swapE - _ZN39_INTERNAL_07b045ba_4_k_cu_589e206b_27884cuda3std3__45__cpo4cendE)
_ZN39_INTERNAL_07b045ba_4_k_cu_589e206b_27884cuda3std3__45__cpo4cendE:
	.zero		1
	.type		_ZN39_INTERNAL_07b045ba_4_k_cu_589e206b_27884cuda3std6ranges3__45__cpo4swapE,@object
	.size		_ZN39_INTERNAL_07b045ba_4_k_cu_589e206b_27884cuda3std6ranges3__45__cpo4swapE,(.L_7 - _ZN39_INTERNAL_07b045ba_4_k_cu_589e206b_27884cuda3std6ranges3__45__cpo4swapE)
_ZN39_INTERNAL_07b045ba_4_k_cu_589e206b_27884cuda3std6ranges3__45__cpo4swapE:
	.zero		1
.L_7:


//--------------------- .nv.constant0._ZN7cutlass13device_kernelINS_4conv6kernel13ConvUniversalINS1_16ConvProblemShapeILNS1_8OperatorE2ELi2EEENS1_10collective14CollectiveConvINS1_46MainloopSm90TmaGmmaWarpSpecializedImplicitGemmILS5_2ELi7ELi2EN4cute5tupleIJNSA_1CILi1EEESD_SD_EEENS1_36KernelImplicitTmaWarpSpecializedSm90ELi1EEENSB_IJNSC_ILi128EEENSB_IJSH_EEENSB_IJNSC_ILi64EEEEEEEEENS_10bfloat16_tESM_NSA_8TiledMMAINSA_8MMA_AtomIJNSA_4SM904GMMA28MMA_64x128x16_F32BF16BF16_SSILNSQ_5MajorE1ELSS_1ELNSQ_7ScaleInE1ELST_1EEEEEENSA_6LayoutISE_NSB_IJNSC_ILi0EEESX_SX_EEEEENSB_IJNSA_10UnderscoreES10_S10_EEEEENS7_6detail26Sm90ImplicitGemmTileTraitsINSA_13SM90_TMA_LOADENSA_14ComposedLayoutINSA_7SwizzleILi3ELi4ELi3EEENSA_18smem_ptr_flag_bitsILi16EEENSW_INSB_IJNSB_IJSJ_NSC_ILi2EEEEEENSB_IJNSC_ILi8EEES1D_EEENSB_IJSD_NSC_ILi7EEEEEEEEENSB_IJNSB_IJSD_NSC_ILi4096EEEEEENSB_IJSJ_NSC_ILi512EEEEEENSB_IJSX_NSC_ILi8192EEEEEEEEEEEEEvEENS14_INSA_20SM90_TMA_LOAD_IM2COLES1Q_vEEEENS_8epilogue10collective6detail29Sm90TmaWarpSpecializedAdapterINS1W_15DefaultEpilogueISM_NSB_IJlNSB_IJSD_llEEESX_EEES21_NS1V_6thread17LinearCombinationISM_Li1EffLNS22_9ScaleType4KindE0ELNS_15FloatRoundStyleE2ESM_EENS_4gemm15EpilogueDefaultEEEEEvvEEEEvNT_6ParamsE --------------------------
	.section	.nv.constant0._ZN7cutlass13device_kernelINS_4conv6kernel13ConvUniversalINS1_16ConvProblemShapeILNS1_8OperatorE2ELi2EEENS1_10collective14CollectiveConvINS1_46MainloopSm90TmaGmmaWarpSpecializedImplicitGemmILS5_2ELi7ELi2EN4cute5tupleIJNSA_1CILi1EEESD_SD_EEENS1_36KernelImplicitTmaWarpSpecializedSm90ELi1EEENSB_IJNSC_ILi128EEENSB_IJSH_EEENSB_IJNSC_ILi64EEEEEEEEENS_10bfloat16_tESM_NSA_8TiledMMAINSA_8MMA_AtomIJNSA_4SM904GMMA28MMA_64x128x16_F32BF16BF16_SSILNSQ_5MajorE1ELSS_1ELNSQ_7ScaleInE1ELST_1EEEEEENSA_6LayoutISE_NSB_IJNSC_ILi0EEESX_SX_EEEEENSB_IJNSA_10UnderscoreES10_S10_EEEEENS7_6detail26Sm90ImplicitGemmTileTraitsINSA_13SM90_TMA_LOADENSA_14ComposedLayoutINSA_7SwizzleILi3ELi4ELi3EEENSA_18smem_ptr_flag_bitsILi16EEENSW_INSB_IJNSB_IJSJ_NSC_ILi2EEEEEENSB_IJNSC_ILi8EEES1D_EEENSB_IJSD_NSC_ILi7EEEEEEEEENSB_IJNSB_IJSD_NSC_ILi4096EEEEEENSB_IJSJ_NSC_ILi512EEEEEENSB_IJSX_NSC_ILi8192EEEEEEEEEEEEEvEENS14_INSA_20SM90_TMA_LOAD_IM2COLES1Q_vEEEENS_8epilogue10collective6detail29Sm90TmaWarpSpecializedAdapterINS1W_15DefaultEpilogueISM_NSB_IJlNSB_IJSD_llEEESX_EEES21_NS1V_6thread17LinearCombinationISM_Li1EffLNS22_9ScaleType4KindE0ELNS_15FloatRoundStyleE2ESM_EENS_4gemm15EpilogueDefaultEEEEEvvEEEEvNT_6ParamsE,"a",@progbits
	.sectionflags	@""
	.align	4
.nv.constant0._ZN7cutlass13device_kernelINS_4conv6kernel13ConvUniversalINS1_16ConvProblemShapeILNS1_8OperatorE2ELi2EEENS1_10collective14CollectiveConvINS1_46MainloopSm90TmaGmmaWarpSpecializedImplicitGemmILS5_2ELi7ELi2EN4cute5tupleIJNSA_1CILi1EEESD_SD_EEENS1_36KernelImplicitTmaWarpSpecializedSm90ELi1EEENSB_IJNSC_ILi128EEENSB_IJSH_EEENSB_IJNSC_ILi64EEEEEEEEENS_10bfloat16_tESM_NSA_8TiledMMAINSA_8MMA_AtomIJNSA_4SM904GMMA28MMA_64x128x16_F32BF16BF16_SSILNSQ_5MajorE1ELSS_1ELNSQ_7ScaleInE1ELST_1EEEEEENSA_6LayoutISE_NSB_IJNSC_ILi0EEESX_SX_EEEEENSB_IJNSA_10UnderscoreES10_S10_EEEEENS7_6detail26Sm90ImplicitGemmTileTraitsINSA_13SM90_TMA_LOADENSA_14ComposedLayoutINSA_7SwizzleILi3ELi4ELi3EEENSA_18smem_ptr_flag_bitsILi16EEENSW_INSB_IJNSB_IJSJ_NSC_ILi2EEEEEENSB_IJNSC_ILi8EEES1D_EEENSB_IJSD_NSC_ILi7EEEEEEEEENSB_IJNSB_IJSD_NSC_ILi4096EEEEEENSB_IJSJ_NSC_ILi512EEEEEENSB_IJSX_NSC_ILi8192EEEEEEEEEEEEEvEENS14_INSA_20SM90_TMA_LOAD_IM2COLES1Q_vEEEENS_8epilogue10collective6detail29Sm90TmaWarpSpecializedAdapterINS1W_15DefaultEpilogueISM_NSB_IJlNSB_IJSD_llEEESX_EEES21_NS1V_6thread17LinearCombinationISM_Li1EffLNS22_9ScaleType4KindE0ELNS_15FloatRoundStyleE2ESM_EENS_4gemm15EpilogueDefaultEEEEEvvEEEEvNT_6ParamsE:
	.zero		1536


//--------------------- SYMBOLS --------------------------

	.type		.nv.reservedSmem.offset0,@object
	.size		.nv.reservedSmem.offset0,0x4
